//
// Generated by NVIDIA NVVM Compiler
//
// Compiler Build ID: CL-36424714
// Cuda compilation tools, release 13.0, V13.0.88
// Based on NVVM 20.0.0
//

.version 9.0
.target sm_100
.address_size 64

	// .globl	_Z15evaluateFitnessPiS_
.global .align 4 .b8 precalc_xorwow_matrix[102400];
.global .align 4 .b8 precalc_xorwow_offset_matrix[102400];
.global .align 4 .b8 mrg32k3aM1[2304];
.global .align 4 .b8 mrg32k3aM2[2304];
.global .align 4 .b8 mrg32k3aM1SubSeq[2016];
.global .align 4 .b8 mrg32k3aM2SubSeq[2016];
.global .align 4 .b8 mrg32k3aM1Seq[2304];
.global .align 4 .b8 mrg32k3aM2Seq[2304];
.const .align 8 .b8 __cr_lgamma_table[72];
.const .align 4 .b8 distances[400];

.visible .entry _Z15evaluateFitnessPiS_(
	.param .u64 .ptr .align 1 _Z15evaluateFitnessPiS__param_0,
	.param .u64 .ptr .align 1 _Z15evaluateFitnessPiS__param_1
)
{
	.reg .pred 	%p<2>;
	.reg .b32 	%r<17>;
	.reg .b32 	%f<26>;
	.reg .b64 	%rd<50>;

	ld.param.u64 	%rd3, [_Z15evaluateFitnessPiS__param_0];
	ld.param.u64 	%rd4, [_Z15evaluateFitnessPiS__param_1];
	mov.u32 	%r2, %tid.x;
	mov.u32 	%r3, %ctaid.x;
	mov.u32 	%r4, %ntid.x;
	mad.lo.s32 	%r1, %r3, %r4, %r2;
	setp.gt.s32 	%p1, %r1, 2047;
	@%p1 bra 	$L__BB0_3;
	cvta.to.global.u64 	%rd5, %rd3;
	cvta.to.global.u64 	%rd6, %rd4;
	mul.lo.s32 	%r5, %r1, 10;
	mul.wide.s32 	%rd7, %r5, 4;
	add.s64 	%rd1, %rd5, %rd7;
	mul.wide.s32 	%rd8, %r1, 4;
	add.s64 	%rd2, %rd6, %rd8;
	mov.u64 	%rd10, distances;
$L__BB0_2:
	ld.global.u32 	%r6, [%rd1];
	ld.global.u32 	%r7, [%rd1+4];
	mul.wide.s32 	%rd9, %r6, 40;
	add.s64 	%rd11, %rd10, %rd9;
	mul.wide.s32 	%rd12, %r7, 4;
	add.s64 	%rd13, %rd11, %rd12;
	ld.const.f32 	%f1, [%rd13];
	add.f32 	%f2, %f1, 0f00000000;
	ld.global.u32 	%r8, [%rd1+8];
	mul.wide.s32 	%rd14, %r7, 40;
	add.s64 	%rd15, %rd10, %rd14;
	mul.wide.s32 	%rd16, %r8, 4;
	add.s64 	%rd17, %rd15, %rd16;
	ld.const.f32 	%f3, [%rd17];
	add.f32 	%f4, %f2, %f3;
	ld.global.u32 	%r9, [%rd1+12];
	mul.wide.s32 	%rd18, %r8, 40;
	add.s64 	%rd19, %rd10, %rd18;
	mul.wide.s32 	%rd20, %r9, 4;
	add.s64 	%rd21, %rd19, %rd20;
	ld.const.f32 	%f5, [%rd21];
	add.f32 	%f6, %f4, %f5;
	ld.global.u32 	%r10, [%rd1+16];
	mul.wide.s32 	%rd22, %r9, 40;
	add.s64 	%rd23, %rd10, %rd22;
	mul.wide.s32 	%rd24, %r10, 4;
	add.s64 	%rd25, %rd23, %rd24;
	ld.const.f32 	%f7, [%rd25];
	add.f32 	%f8, %f6, %f7;
	ld.global.u32 	%r11, [%rd1+20];
	mul.wide.s32 	%rd26, %r10, 40;
	add.s64 	%rd27, %rd10, %rd26;
	mul.wide.s32 	%rd28, %r11, 4;
	add.s64 	%rd29, %rd27, %rd28;
	ld.const.f32 	%f9, [%rd29];
	add.f32 	%f10, %f8, %f9;
	ld.global.u32 	%r12, [%rd1+24];
	mul.wide.s32 	%rd30, %r11, 40;
	add.s64 	%rd31, %rd10, %rd30;
	mul.wide.s32 	%rd32, %r12, 4;
	add.s64 	%rd33, %rd31, %rd32;
	ld.const.f32 	%f11, [%rd33];
	add.f32 	%f12, %f10, %f11;
	ld.global.u32 	%r13, [%rd1+28];
	mul.wide.s32 	%rd34, %r12, 40;
	add.s64 	%rd35, %rd10, %rd34;
	mul.wide.s32 	%rd36, %r13, 4;
	add.s64 	%rd37, %rd35, %rd36;
	ld.const.f32 	%f13, [%rd37];
	add.f32 	%f14, %f12, %f13;
	ld.global.u32 	%r14, [%rd1+32];
	mul.wide.s32 	%rd38, %r13, 40;
	add.s64 	%rd39, %rd10, %rd38;
	mul.wide.s32 	%rd40, %r14, 4;
	add.s64 	%rd41, %rd39, %rd40;
	ld.const.f32 	%f15, [%rd41];
	add.f32 	%f16, %f14, %f15;
	ld.global.u32 	%r15, [%rd1+36];
	mul.wide.s32 	%rd42, %r14, 40;
	add.s64 	%rd43, %rd10, %rd42;
	mul.wide.s32 	%rd44, %r15, 4;
	add.s64 	%rd45, %rd43, %rd44;
	ld.const.f32 	%f17, [%rd45];
	add.f32 	%f18, %f16, %f17;
	mul.wide.s32 	%rd46, %r15, 40;
	add.s64 	%rd47, %rd10, %rd46;
	mul.wide.s32 	%rd48, %r6, 4;
	add.s64 	%rd49, %rd47, %rd48;
	ld.const.f32 	%f19, [%rd49];
	add.f32 	%f20, %f18, %f19;
	rcp.rn.f32 	%f21, %f20;
	mov.f32 	%f22, 0f3F000000;
	copysign.f32 	%f23, %f21, %f22;
	add.rz.f32 	%f24, %f21, %f23;
	cvt.rzi.f32.f32 	%f25, %f24;
	cvt.rzi.s32.f32 	%r16, %f25;
	st.global.u32 	[%rd2], %r16;
	bra.uni 	$L__BB0_2;
$L__BB0_3:
	ret;

}
	// .globl	_Z20crossoverAndMutationPiPfP17curandStateXORWOW
.visible .entry _Z20crossoverAndMutationPiPfP17curandStateXORWOW(
	.param .u64 .ptr .align 1 _Z20crossoverAndMutationPiPfP17curandStateXORWOW_param_0,
	.param .u64 .ptr .align 1 _Z20crossoverAndMutationPiPfP17curandStateXORWOW_param_1,
	.param .u64 .ptr .align 1 _Z20crossoverAndMutationPiPfP17curandStateXORWOW_param_2
)
{
	.reg .pred 	%p<39>;
	.reg .b32 	%r<172>;
	.reg .b32 	%f<215>;
	.reg .b64 	%rd<27>;
	.reg .b64 	%fd<5>;

	ld.param.u64 	%rd10, [_Z20crossoverAndMutationPiPfP17curandStateXORWOW_param_0];
	ld.param.u64 	%rd11, [_Z20crossoverAndMutationPiPfP17curandStateXORWOW_param_1];
	ld.param.u64 	%rd9, [_Z20crossoverAndMutationPiPfP17curandStateXORWOW_param_2];
	cvta.to.global.u64 	%rd1, %rd10;
	cvta.to.global.u64 	%rd2, %rd11;
	mov.u32 	%r82, %tid.x;
	mov.u32 	%r83, %ctaid.x;
	mov.u32 	%r84, %ntid.x;
	mad.lo.s32 	%r1, %r83, %r84, %r82;
	setp.gt.s32 	%p1, %r1, 2047;
	@%p1 bra 	$L__BB1_45;
	cvta.to.global.u64 	%rd12, %rd9;
	mul.wide.s32 	%rd13, %r1, 48;
	add.s64 	%rd3, %rd12, %rd13;
	ld.global.v2.u32 	{%r159, %r160}, [%rd3];
	ld.global.v2.u32 	{%r161, %r162}, [%rd3+8];
	ld.global.v2.u32 	{%r163, %r164}, [%rd3+16];
	ld.global.v2.u32 	{%r2, %r3}, [%rd3+24];
	ld.global.f32 	%f1, [%rd3+32];
	ld.global.f64 	%fd1, [%rd3+40];
	add.s64 	%rd4, %rd2, 64;
$L__BB1_2:
	mov.f32 	%f211, 0f00000000;
	mov.b32 	%r165, 0;
	mov.u64 	%rd26, %rd4;
$L__BB1_3:
	ld.global.f32 	%f46, [%rd26+-64];
	add.f32 	%f47, %f211, %f46;
	ld.global.f32 	%f48, [%rd26+-60];
	add.f32 	%f49, %f47, %f48;
	ld.global.f32 	%f50, [%rd26+-56];
	add.f32 	%f51, %f49, %f50;
	ld.global.f32 	%f52, [%rd26+-52];
	add.f32 	%f53, %f51, %f52;
	ld.global.f32 	%f54, [%rd26+-48];
	add.f32 	%f55, %f53, %f54;
	ld.global.f32 	%f56, [%rd26+-44];
	add.f32 	%f57, %f55, %f56;
	ld.global.f32 	%f58, [%rd26+-40];
	add.f32 	%f59, %f57, %f58;
	ld.global.f32 	%f60, [%rd26+-36];
	add.f32 	%f61, %f59, %f60;
	ld.global.f32 	%f62, [%rd26+-32];
	add.f32 	%f63, %f61, %f62;
	ld.global.f32 	%f64, [%rd26+-28];
	add.f32 	%f65, %f63, %f64;
	ld.global.f32 	%f66, [%rd26+-24];
	add.f32 	%f67, %f65, %f66;
	ld.global.f32 	%f68, [%rd26+-20];
	add.f32 	%f69, %f67, %f68;
	ld.global.f32 	%f70, [%rd26+-16];
	add.f32 	%f71, %f69, %f70;
	ld.global.f32 	%f72, [%rd26+-12];
	add.f32 	%f73, %f71, %f72;
	ld.global.f32 	%f74, [%rd26+-8];
	add.f32 	%f75, %f73, %f74;
	ld.global.f32 	%f76, [%rd26+-4];
	add.f32 	%f77, %f75, %f76;
	ld.global.f32 	%f78, [%rd26];
	add.f32 	%f79, %f77, %f78;
	ld.global.f32 	%f80, [%rd26+4];
	add.f32 	%f81, %f79, %f80;
	ld.global.f32 	%f82, [%rd26+8];
	add.f32 	%f83, %f81, %f82;
	ld.global.f32 	%f84, [%rd26+12];
	add.f32 	%f85, %f83, %f84;
	ld.global.f32 	%f86, [%rd26+16];
	add.f32 	%f87, %f85, %f86;
	ld.global.f32 	%f88, [%rd26+20];
	add.f32 	%f89, %f87, %f88;
	ld.global.f32 	%f90, [%rd26+24];
	add.f32 	%f91, %f89, %f90;
	ld.global.f32 	%f92, [%rd26+28];
	add.f32 	%f93, %f91, %f92;
	ld.global.f32 	%f94, [%rd26+32];
	add.f32 	%f95, %f93, %f94;
	ld.global.f32 	%f96, [%rd26+36];
	add.f32 	%f97, %f95, %f96;
	ld.global.f32 	%f98, [%rd26+40];
	add.f32 	%f99, %f97, %f98;
	ld.global.f32 	%f100, [%rd26+44];
	add.f32 	%f101, %f99, %f100;
	ld.global.f32 	%f102, [%rd26+48];
	add.f32 	%f103, %f101, %f102;
	ld.global.f32 	%f104, [%rd26+52];
	add.f32 	%f105, %f103, %f104;
	ld.global.f32 	%f106, [%rd26+56];
	add.f32 	%f107, %f105, %f106;
	ld.global.f32 	%f108, [%rd26+60];
	add.f32 	%f211, %f107, %f108;
	add.s32 	%r165, %r165, 32;
	add.s64 	%rd26, %rd26, 128;
	setp.ne.s32 	%p2, %r165, 2048;
	@%p2 bra 	$L__BB1_3;
	shr.u32 	%r87, %r160, 2;
	xor.b32  	%r88, %r87, %r160;
	shl.b32 	%r89, %r164, 4;
	shl.b32 	%r90, %r88, 1;
	xor.b32  	%r91, %r89, %r90;
	xor.b32  	%r92, %r91, %r164;
	xor.b32  	%r28, %r92, %r88;
	add.s32 	%r93, %r159, %r28;
	add.s32 	%r94, %r93, 362437;
	cvt.rn.f32.u32 	%f110, %r94;
	fma.rn.f32 	%f111, %f110, 0f2F800000, 0f2F000000;
	mul.f32 	%f6, %f111, %f211;
	mov.f32 	%f212, 0f00000000;
	mov.b32 	%r166, 0;
$L__BB1_5:
	mul.wide.u32 	%rd14, %r166, 4;
	add.s64 	%rd7, %rd2, %rd14;
	ld.global.f32 	%f112, [%rd7];
	add.f32 	%f8, %f212, %f112;
	setp.ge.f32 	%p3, %f8, %f6;
	mov.u32 	%r167, %r166;
	@%p3 bra 	$L__BB1_22;
	add.s32 	%r167, %r166, 1;
	ld.global.f32 	%f113, [%rd7+4];
	add.f32 	%f9, %f8, %f113;
	setp.ge.f32 	%p4, %f9, %f6;
	@%p4 bra 	$L__BB1_22;
	add.s32 	%r167, %r166, 2;
	ld.global.f32 	%f114, [%rd7+8];
	add.f32 	%f10, %f9, %f114;
	setp.ge.f32 	%p5, %f10, %f6;
	@%p5 bra 	$L__BB1_22;
	add.s32 	%r167, %r166, 3;
	ld.global.f32 	%f115, [%rd7+12];
	add.f32 	%f11, %f10, %f115;
	setp.ge.f32 	%p6, %f11, %f6;
	@%p6 bra 	$L__BB1_22;
	add.s32 	%r167, %r166, 4;
	ld.global.f32 	%f116, [%rd7+16];
	add.f32 	%f12, %f11, %f116;
	setp.ge.f32 	%p7, %f12, %f6;
	@%p7 bra 	$L__BB1_22;
	add.s32 	%r167, %r166, 5;
	ld.global.f32 	%f117, [%rd7+20];
	add.f32 	%f13, %f12, %f117;
	setp.ge.f32 	%p8, %f13, %f6;
	@%p8 bra 	$L__BB1_22;
	add.s32 	%r167, %r166, 6;
	ld.global.f32 	%f118, [%rd7+24];
	add.f32 	%f14, %f13, %f118;
	setp.ge.f32 	%p9, %f14, %f6;
	@%p9 bra 	$L__BB1_22;
	add.s32 	%r167, %r166, 7;
	ld.global.f32 	%f119, [%rd7+28];
	add.f32 	%f15, %f14, %f119;
	setp.ge.f32 	%p10, %f15, %f6;
	@%p10 bra 	$L__BB1_22;
	add.s32 	%r167, %r166, 8;
	ld.global.f32 	%f120, [%rd7+32];
	add.f32 	%f16, %f15, %f120;
	setp.ge.f32 	%p11, %f16, %f6;
	@%p11 bra 	$L__BB1_22;
	add.s32 	%r167, %r166, 9;
	ld.global.f32 	%f121, [%rd7+36];
	add.f32 	%f17, %f16, %f121;
	setp.ge.f32 	%p12, %f17, %f6;
	@%p12 bra 	$L__BB1_22;
	add.s32 	%r167, %r166, 10;
	ld.global.f32 	%f122, [%rd7+40];
	add.f32 	%f18, %f17, %f122;
	setp.ge.f32 	%p13, %f18, %f6;
	@%p13 bra 	$L__BB1_22;
	add.s32 	%r167, %r166, 11;
	ld.global.f32 	%f123, [%rd7+44];
	add.f32 	%f19, %f18, %f123;
	setp.ge.f32 	%p14, %f19, %f6;
	@%p14 bra 	$L__BB1_22;
	add.s32 	%r167, %r166, 12;
	ld.global.f32 	%f124, [%rd7+48];
	add.f32 	%f20, %f19, %f124;
	setp.ge.f32 	%p15, %f20, %f6;
	@%p15 bra 	$L__BB1_22;
	add.s32 	%r167, %r166, 13;
	ld.global.f32 	%f125, [%rd7+52];
	add.f32 	%f21, %f20, %f125;
	setp.ge.f32 	%p16, %f21, %f6;
	@%p16 bra 	$L__BB1_22;
	add.s32 	%r167, %r166, 14;
	ld.global.f32 	%f126, [%rd7+56];
	add.f32 	%f22, %f21, %f126;
	setp.ge.f32 	%p17, %f22, %f6;
	@%p17 bra 	$L__BB1_22;
	add.s32 	%r167, %r166, 15;
	ld.global.f32 	%f127, [%rd7+60];
	add.f32 	%f212, %f22, %f127;
	setp.ge.f32 	%p18, %f212, %f6;
	@%p18 bra 	$L__BB1_22;
	add.s32 	%r166, %r166, 16;
	setp.ne.s32 	%p19, %r166, 2048;
	mov.b32 	%r167, -1;
	@%p19 bra 	$L__BB1_5;
$L__BB1_22:
	mov.f32 	%f213, 0f00000000;
	mov.b32 	%r168, 0;
$L__BB1_23:
	mul.wide.u32 	%rd15, %r168, 4;
	add.s64 	%rd16, %rd2, %rd15;
	ld.global.f32 	%f129, [%rd16];
	add.f32 	%f130, %f213, %f129;
	ld.global.f32 	%f131, [%rd16+4];
	add.f32 	%f132, %f130, %f131;
	ld.global.f32 	%f133, [%rd16+8];
	add.f32 	%f134, %f132, %f133;
	ld.global.f32 	%f135, [%rd16+12];
	add.f32 	%f136, %f134, %f135;
	ld.global.f32 	%f137, [%rd16+16];
	add.f32 	%f138, %f136, %f137;
	ld.global.f32 	%f139, [%rd16+20];
	add.f32 	%f140, %f138, %f139;
	ld.global.f32 	%f141, [%rd16+24];
	add.f32 	%f142, %f140, %f141;
	ld.global.f32 	%f143, [%rd16+28];
	add.f32 	%f144, %f142, %f143;
	ld.global.f32 	%f145, [%rd16+32];
	add.f32 	%f146, %f144, %f145;
	ld.global.f32 	%f147, [%rd16+36];
	add.f32 	%f148, %f146, %f147;
	ld.global.f32 	%f149, [%rd16+40];
	add.f32 	%f150, %f148, %f149;
	ld.global.f32 	%f151, [%rd16+44];
	add.f32 	%f152, %f150, %f151;
	ld.global.f32 	%f153, [%rd16+48];
	add.f32 	%f154, %f152, %f153;
	ld.global.f32 	%f155, [%rd16+52];
	add.f32 	%f156, %f154, %f155;
	ld.global.f32 	%f157, [%rd16+56];
	add.f32 	%f158, %f156, %f157;
	ld.global.f32 	%f159, [%rd16+60];
	add.f32 	%f160, %f158, %f159;
	ld.global.f32 	%f161, [%rd16+64];
	add.f32 	%f162, %f160, %f161;
	ld.global.f32 	%f163, [%rd16+68];
	add.f32 	%f164, %f162, %f163;
	ld.global.f32 	%f165, [%rd16+72];
	add.f32 	%f166, %f164, %f165;
	ld.global.f32 	%f167, [%rd16+76];
	add.f32 	%f168, %f166, %f167;
	ld.global.f32 	%f169, [%rd16+80];
	add.f32 	%f170, %f168, %f169;
	ld.global.f32 	%f171, [%rd16+84];
	add.f32 	%f172, %f170, %f171;
	ld.global.f32 	%f173, [%rd16+88];
	add.f32 	%f174, %f172, %f173;
	ld.global.f32 	%f175, [%rd16+92];
	add.f32 	%f176, %f174, %f175;
	ld.global.f32 	%f177, [%rd16+96];
	add.f32 	%f178, %f176, %f177;
	ld.global.f32 	%f179, [%rd16+100];
	add.f32 	%f180, %f178, %f179;
	ld.global.f32 	%f181, [%rd16+104];
	add.f32 	%f182, %f180, %f181;
	ld.global.f32 	%f183, [%rd16+108];
	add.f32 	%f184, %f182, %f183;
	ld.global.f32 	%f185, [%rd16+112];
	add.f32 	%f186, %f184, %f185;
	ld.global.f32 	%f187, [%rd16+116];
	add.f32 	%f188, %f186, %f187;
	ld.global.f32 	%f189, [%rd16+120];
	add.f32 	%f190, %f188, %f189;
	ld.global.f32 	%f191, [%rd16+124];
	add.f32 	%f213, %f190, %f191;
	add.s32 	%r168, %r168, 32;
	setp.ne.s32 	%p20, %r168, 2048;
	@%p20 bra 	$L__BB1_23;
	shr.u32 	%r98, %r161, 2;
	xor.b32  	%r99, %r98, %r161;
	shl.b32 	%r100, %r28, 4;
	shl.b32 	%r101, %r99, 1;
	xor.b32  	%r102, %r101, %r100;
	xor.b32  	%r103, %r102, %r99;
	xor.b32  	%r160, %r103, %r28;
	add.s32 	%r104, %r159, %r160;
	add.s32 	%r105, %r104, 724874;
	cvt.rn.f32.u32 	%f193, %r105;
	fma.rn.f32 	%f194, %f193, 0f2F800000, 0f2F000000;
	mul.f32 	%f26, %f194, %f213;
	mov.f32 	%f214, 0f00000000;
	mov.b32 	%r169, 0;
$L__BB1_25:
	mul.wide.u32 	%rd17, %r169, 4;
	add.s64 	%rd8, %rd2, %rd17;
	ld.global.f32 	%f195, [%rd8];
	add.f32 	%f28, %f214, %f195;
	setp.ge.f32 	%p21, %f28, %f26;
	mov.u32 	%r170, %r169;
	@%p21 bra 	$L__BB1_42;
	add.s32 	%r170, %r169, 1;
	ld.global.f32 	%f196, [%rd8+4];
	add.f32 	%f29, %f28, %f196;
	setp.ge.f32 	%p22, %f29, %f26;
	@%p22 bra 	$L__BB1_42;
	add.s32 	%r170, %r169, 2;
	ld.global.f32 	%f197, [%rd8+8];
	add.f32 	%f30, %f29, %f197;
	setp.ge.f32 	%p23, %f30, %f26;
	@%p23 bra 	$L__BB1_42;
	add.s32 	%r170, %r169, 3;
	ld.global.f32 	%f198, [%rd8+12];
	add.f32 	%f31, %f30, %f198;
	setp.ge.f32 	%p24, %f31, %f26;
	@%p24 bra 	$L__BB1_42;
	add.s32 	%r170, %r169, 4;
	ld.global.f32 	%f199, [%rd8+16];
	add.f32 	%f32, %f31, %f199;
	setp.ge.f32 	%p25, %f32, %f26;
	@%p25 bra 	$L__BB1_42;
	add.s32 	%r170, %r169, 5;
	ld.global.f32 	%f200, [%rd8+20];
	add.f32 	%f33, %f32, %f200;
	setp.ge.f32 	%p26, %f33, %f26;
	@%p26 bra 	$L__BB1_42;
	add.s32 	%r170, %r169, 6;
	ld.global.f32 	%f201, [%rd8+24];
	add.f32 	%f34, %f33, %f201;
	setp.ge.f32 	%p27, %f34, %f26;
	@%p27 bra 	$L__BB1_42;
	add.s32 	%r170, %r169, 7;
	ld.global.f32 	%f202, [%rd8+28];
	add.f32 	%f35, %f34, %f202;
	setp.ge.f32 	%p28, %f35, %f26;
	@%p28 bra 	$L__BB1_42;
	add.s32 	%r170, %r169, 8;
	ld.global.f32 	%f203, [%rd8+32];
	add.f32 	%f36, %f35, %f203;
	setp.ge.f32 	%p29, %f36, %f26;
	@%p29 bra 	$L__BB1_42;
	add.s32 	%r170, %r169, 9;
	ld.global.f32 	%f204, [%rd8+36];
	add.f32 	%f37, %f36, %f204;
	setp.ge.f32 	%p30, %f37, %f26;
	@%p30 bra 	$L__BB1_42;
	add.s32 	%r170, %r169, 10;
	ld.global.f32 	%f205, [%rd8+40];
	add.f32 	%f38, %f37, %f205;
	setp.ge.f32 	%p31, %f38, %f26;
	@%p31 bra 	$L__BB1_42;
	add.s32 	%r170, %r169, 11;
	ld.global.f32 	%f206, [%rd8+44];
	add.f32 	%f39, %f38, %f206;
	setp.ge.f32 	%p32, %f39, %f26;
	@%p32 bra 	$L__BB1_42;
	add.s32 	%r170, %r169, 12;
	ld.global.f32 	%f207, [%rd8+48];
	add.f32 	%f40, %f39, %f207;
	setp.ge.f32 	%p33, %f40, %f26;
	@%p33 bra 	$L__BB1_42;
	add.s32 	%r170, %r169, 13;
	ld.global.f32 	%f208, [%rd8+52];
	add.f32 	%f41, %f40, %f208;
	setp.ge.f32 	%p34, %f41, %f26;
	@%p34 bra 	$L__BB1_42;
	add.s32 	%r170, %r169, 14;
	ld.global.f32 	%f209, [%rd8+56];
	add.f32 	%f42, %f41, %f209;
	setp.ge.f32 	%p35, %f42, %f26;
	@%p35 bra 	$L__BB1_42;
	add.s32 	%r170, %r169, 15;
	ld.global.f32 	%f210, [%rd8+60];
	add.f32 	%f214, %f42, %f210;
	setp.ge.f32 	%p36, %f214, %f26;
	@%p36 bra 	$L__BB1_42;
	add.s32 	%r169, %r169, 16;
	setp.ne.s32 	%p37, %r169, 2048;
	mov.b32 	%r170, -1;
	@%p37 bra 	$L__BB1_25;
$L__BB1_42:
	shr.u32 	%r107, %r162, 2;
	xor.b32  	%r108, %r107, %r162;
	shl.b32 	%r109, %r160, 4;
	shl.b32 	%r110, %r108, 1;
	xor.b32  	%r111, %r110, %r109;
	xor.b32  	%r112, %r111, %r108;
	xor.b32  	%r161, %r112, %r160;
	add.s32 	%r113, %r159, %r161;
	add.s32 	%r114, %r113, 1087311;
	mul.hi.u32 	%r115, %r114, -858993459;
	shr.u32 	%r116, %r115, 3;
	mul.lo.s32 	%r117, %r116, 10;
	sub.s32 	%r171, %r114, %r117;
	mul.lo.s32 	%r70, %r167, 10;
	mul.lo.s32 	%r71, %r170, 10;
$L__BB1_43:
	add.s32 	%r118, %r171, %r70;
	mul.wide.s32 	%rd18, %r118, 4;
	add.s64 	%rd19, %rd1, %rd18;
	ld.global.u32 	%r119, [%rd19];
	add.s32 	%r120, %r171, %r71;
	mul.wide.s32 	%rd20, %r120, 4;
	add.s64 	%rd21, %rd1, %rd20;
	ld.global.u32 	%r121, [%rd21];
	st.global.u32 	[%rd19], %r121;
	st.global.u32 	[%rd21], %r119;
	add.s32 	%r73, %r171, 1;
	setp.lt.u32 	%p38, %r171, 9;
	mov.u32 	%r171, %r73;
	@%p38 bra 	$L__BB1_43;
	shr.u32 	%r122, %r163, 2;
	xor.b32  	%r123, %r122, %r163;
	shl.b32 	%r124, %r161, 4;
	shl.b32 	%r125, %r123, 1;
	xor.b32  	%r126, %r125, %r124;
	xor.b32  	%r127, %r126, %r123;
	xor.b32  	%r162, %r127, %r161;
	add.s32 	%r128, %r159, %r162;
	add.s32 	%r129, %r128, 1449748;
	mul.hi.u32 	%r130, %r129, -858993459;
	shr.u32 	%r131, %r130, 3;
	mul.lo.s32 	%r132, %r131, 10;
	sub.s32 	%r133, %r129, %r132;
	shr.u32 	%r134, %r164, 2;
	xor.b32  	%r135, %r134, %r164;
	shl.b32 	%r136, %r162, 4;
	shl.b32 	%r137, %r135, 1;
	xor.b32  	%r138, %r137, %r136;
	xor.b32  	%r139, %r138, %r135;
	xor.b32  	%r163, %r139, %r162;
	add.s32 	%r140, %r159, %r163;
	add.s32 	%r141, %r140, 1812185;
	mul.hi.u32 	%r142, %r141, -858993459;
	shr.u32 	%r143, %r142, 3;
	mul.lo.s32 	%r144, %r143, 10;
	sub.s32 	%r145, %r141, %r144;
	add.s32 	%r146, %r70, %r133;
	mul.wide.s32 	%rd22, %r146, 4;
	add.s64 	%rd23, %rd1, %rd22;
	st.global.u32 	[%rd23], %r145;
	shr.u32 	%r147, %r28, 2;
	xor.b32  	%r148, %r147, %r28;
	shl.b32 	%r149, %r163, 4;
	shl.b32 	%r150, %r148, 1;
	xor.b32  	%r151, %r150, %r149;
	xor.b32  	%r152, %r151, %r148;
	xor.b32  	%r164, %r152, %r163;
	add.s32 	%r159, %r159, 2174622;
	add.s32 	%r153, %r164, %r159;
	mul.hi.u32 	%r154, %r153, -858993459;
	shr.u32 	%r155, %r154, 3;
	mul.lo.s32 	%r156, %r155, 10;
	sub.s32 	%r157, %r153, %r156;
	add.s32 	%r158, %r71, %r133;
	mul.wide.s32 	%rd24, %r158, 4;
	add.s64 	%rd25, %rd1, %rd24;
	st.global.u32 	[%rd25], %r157;
	st.global.v2.u32 	[%rd3], {%r159, %r160};
	st.global.v2.u32 	[%rd3+8], {%r161, %r162};
	st.global.v2.u32 	[%rd3+16], {%r163, %r164};
	st.global.v2.u32 	[%rd3+24], {%r2, %r3};
	st.global.f32 	[%rd3+32], %f1;
	st.global.f64 	[%rd3+40], %fd1;
	bra.uni 	$L__BB1_2;
$L__BB1_45:
	ret;

}


// ===== COMPILED SASS (sm_100) =====

	.target	sm_100

	.elftype	@"ET_EXEC"


//--------------------- .note.nv.tkinfo           --------------------------
	.section	.note.nv.tkinfo,"",@"SHT_NOTE"
	.sectionflags	@"SHF_NOTE_NV_TKINFO"
	.tkinfo
        /*0018*/ 	.word	0x00000002
        /*0030*/ 	.string	""
        /*0030*/ 	.string	"ptxas"
        /*0030*/ 	.string	"Cuda compilation tools, release 13.0, V13.0.88"
        /*0030*/ 	.string	"Build cuda_13.0.r13.0/compiler.36424714_0"
        /*0030*/ 	.string	"-arch sm_100 -m 64 "



//--------------------- .note.nv.cuinfo           --------------------------
	.section	.note.nv.cuinfo,"",@"SHT_NOTE"
	.sectionflags	@"SHF_NOTE_NV_CUINFO"
        /*0018*/ 	.short	0x0002
        /*001a*/ 	.short	0x0064
        /*001c*/ 	.short	0x0082
	.zero		2


//--------------------- .nv.info                  --------------------------
	.section	.nv.info,"",@"SHT_CUDA_INFO"
	.align	4


	//----- nvinfo : EIATTR_REGCOUNT
	.align		4
        /*0000*/ 	.byte	0x04, 0x2f
        /*0002*/ 	.short	(.L_11 - .L_10)
	.align		4
.L_10:
        /*0004*/ 	.word	index@(_Z15evaluateFitnessPiS_)
        /*0008*/ 	.word	0x0000001c


	//----- nvinfo : EIATTR_FRAME_SIZE
	.align		4
.L_11:
        /*000c*/ 	.byte	0x04, 0x11
        /*000e*/ 	.short	(.L_13 - .L_12)
	.align		4
.L_12:
        /*0010*/ 	.word	index@($__internal_0_$__cuda_sm20_rcp_rn_f32_slowpath)
        /*0014*/ 	.word	0x00000000


	//----- nvinfo : EIATTR_FRAME_SIZE
	.align		4
.L_13:
        /*0018*/ 	.byte	0x04, 0x11
        /*001a*/ 	.short	(.L_15 - .L_14)
	.align		4
.L_14:
        /*001c*/ 	.word	index@(_Z15evaluateFitnessPiS_)
        /*0020*/ 	.word	0x00000000


	//----- nvinfo : EIATTR_REGCOUNT
	.align		4
.L_15:
        /*0024*/ 	.byte	0x04, 0x2f
        /*0026*/ 	.short	(.L_17 - .L_16)
	.align		4
.L_16:
        /*0028*/ 	.word	index@(_Z20crossoverAndMutationPiPfP17curandStateXORWOW)
        /*002c*/ 	.word	0x0000001f


	//----- nvinfo : EIATTR_FRAME_SIZE
	.align		4
.L_17:
        /*0030*/ 	.byte	0x04, 0x11
        /*0032*/ 	.short	(.L_19 - .L_18)
	.align		4
.L_18:
        /*0034*/ 	.word	index@(_Z20crossoverAndMutationPiPfP17curandStateXORWOW)
        /*0038*/ 	.word	0x00000000


	//----- nvinfo : EIATTR_MIN_STACK_SIZE
	.align		4
.L_19:
        /*003c*/ 	.byte	0x04, 0x12
        /*003e*/ 	.short	(.L_21 - .L_20)
	.align		4
.L_20:
        /*0040*/ 	.word	index@(_Z20crossoverAndMutationPiPfP17curandStateXORWOW)
        /*0044*/ 	.word	0x00000000


	//----- nvinfo : EIATTR_MIN_STACK_SIZE
	.align		4
.L_21:
        /*0048*/ 	.byte	0x04, 0x12
        /*004a*/ 	.short	(.L_23 - .L_22)
	.align		4
.L_22:
        /*004c*/ 	.word	index@(_Z15evaluateFitnessPiS_)
        /*0050*/ 	.word	0x00000000
.L_23:


//--------------------- .nv.compat                --------------------------
	.section	.nv.compat,"",@"SHT_CUDA_COMPAT_INFO"
	.align	4
        /*0000*/ 	.byte	0x02, 0x09, 0x00, 0x00, 0x02, 0x02, 0x01, 0x00, 0x02, 0x05, 0x05, 0x00, 0x03, 0x07, 0x01, 0x01
        /*0010*/ 	.byte	0x02, 0x03, 0x00, 0x00, 0x02, 0x06, 0x01, 0x00, 0x04, 0x0b, 0x08, 0x00, 0x09, 0x00, 0x00, 0x00
        /*0020*/ 	.byte	0x00, 0x00, 0x00, 0x00


//--------------------- .nv.info._Z20crossoverAndMutationPiPfP17curandStateXORWOW --------------------------
	.section	.nv.info._Z20crossoverAndMutationPiPfP17curandStateXORWOW,"",@"SHT_CUDA_INFO"
	.sectionflags	@""
	.align	4


	//----- nvinfo : EIATTR_CUDA_API_VERSION
	.align		4
        /*0000*/ 	.byte	0x04, 0x37
        /*0002*/ 	.short	(.L_25 - .L_24)
.L_24:
        /*0004*/ 	.word	0x00000082


	//----- nvinfo : EIATTR_KPARAM_INFO
	.align		4
.L_25:
        /*0008*/ 	.byte	0x04, 0x17
        /*000a*/ 	.short	(.L_27 - .L_26)
.L_26:
        /*000c*/ 	.word	0x00000000
        /*0010*/ 	.short	0x0002
        /*0012*/ 	.short	0x0010
        /*0014*/ 	.byte	0x00, 0xf5, 0x21, 0x00


	//----- nvinfo : EIATTR_KPARAM_INFO
	.align		4
.L_27:
        /*0018*/ 	.byte	0x04, 0x17
        /*001a*/ 	.short	(.L_29 - .L_28)
.L_28:
        /*001c*/ 	.word	0x00000000
        /*0020*/ 	.short	0x0001
        /*0022*/ 	.short	0x0008
        /*0024*/ 	.byte	0x00, 0xf5, 0x21, 0x00


	//----- nvinfo : EIATTR_KPARAM_INFO
	.align		4
.L_29:
        /*0028*/ 	.byte	0x04, 0x17
        /*002a*/ 	.short	(.L_31 - .L_30)
.L_30:
        /*002c*/ 	.word	0x00000000
        /*0030*/ 	.short	0x0000
        /*0032*/ 	.short	0x0000
        /*0034*/ 	.byte	0x00, 0xf5, 0x21, 0x00


	//----- nvinfo : EIATTR_SPARSE_MMA_MASK
	.align		4
.L_31:
        /*0038*/ 	.byte	0x03, 0x50
        /*003a*/ 	.short	0x0000


	//----- nvinfo : EIATTR_MAXREG_COUNT
	.align		4
        /*003c*/ 	.byte	0x03, 0x1b
        /*003e*/ 	.short	0x00ff


	//----- nvinfo : EIATTR_MERCURY_ISA_VERSION
	.align		4
        /*0040*/ 	.byte	0x03, 0x5f
        /*0042*/ 	.short	0x0101


	//----- nvinfo : EIATTR_VRC_CTA_INIT_COUNT
	.align		4
        /*0044*/ 	.byte	0x02, 0x4a
	.zero		1
	.zero		1


	//----- nvinfo : EIATTR_EXIT_INSTR_OFFSETS
	.align		4
        /*0048*/ 	.byte	0x04, 0x1c
        /*004a*/ 	.short	(.L_33 - .L_32)


	//   ....[0]....
.L_32:
        /*004c*/ 	.word	0x00000060


	//----- nvinfo : EIATTR_CRS_STACK_SIZE
	.align		4
.L_33:
        /*0050*/ 	.byte	0x04, 0x1e
        /*0052*/ 	.short	(.L_35 - .L_34)
.L_34:
        /*0054*/ 	.word	0x00000000


	//----- nvinfo : EIATTR_CBANK_PARAM_SIZE
	.align		4
.L_35:
        /*0058*/ 	.byte	0x03, 0x19
        /*005a*/ 	.short	0x0018


	//----- nvinfo : EIATTR_PARAM_CBANK
	.align		4
        /*005c*/ 	.byte	0x04, 0x0a
        /*005e*/ 	.short	(.L_37 - .L_36)
	.align		4
.L_36:
        /*0060*/ 	.word	index@(.nv.constant0._Z20crossoverAndMutationPiPfP17curandStateXORWOW)
        /*0064*/ 	.short	0x0380
        /*0066*/ 	.short	0x0018


	//----- nvinfo : EIATTR_SW_WAR
	.align		4
.L_37:
        /*0068*/ 	.byte	0x04, 0x36
        /*006a*/ 	.short	(.L_39 - .L_38)
.L_38:
        /*006c*/ 	.word	0x00000008
.L_39:


//--------------------- .nv.info._Z15evaluateFitnessPiS_ --------------------------
	.section	.nv.info._Z15evaluateFitnessPiS_,"",@"SHT_CUDA_INFO"
	.sectionflags	@""
	.align	4


	//----- nvinfo : EIATTR_CUDA_API_VERSION
	.align		4
        /*0000*/ 	.byte	0x04, 0x37
        /*0002*/ 	.short	(.L_41 - .L_40)
.L_40:
        /*0004*/ 	.word	0x00000082


	//----- nvinfo : EIATTR_KPARAM_INFO
	.align		4
.L_41:
        /*0008*/ 	.byte	0x04, 0x17
        /*000a*/ 	.short	(.L_43 - .L_42)
.L_42:
        /*000c*/ 	.word	0x00000000
        /*0010*/ 	.short	0x0001
        /*0012*/ 	.short	0x0008
        /*0014*/ 	.byte	0x00, 0xf5, 0x21, 0x00


	//----- nvinfo : EIATTR_KPARAM_INFO
	.align		4
.L_43:
        /*0018*/ 	.byte	0x04, 0x17
        /*001a*/ 	.short	(.L_45 - .L_44)
.L_44:
        /*001c*/ 	.word	0x00000000
        /*0020*/ 	.short	0x0000
        /*0022*/ 	.short	0x0000
        /*0024*/ 	.byte	0x00, 0xf5, 0x21, 0x00


	//----- nvinfo : EIATTR_SPARSE_MMA_MASK
	.align		4
.L_45:
        /*0028*/ 	.byte	0x03, 0x50
        /*002a*/ 	.short	0x0000


	//----- nvinfo : EIATTR_MAXREG_COUNT
	.align		4
        /*002c*/ 	.byte	0x03, 0x1b
        /*002e*/ 	.short	0x00ff


	//----- nvinfo : EIATTR_MERCURY_ISA_VERSION
	.align		4
        /*0030*/ 	.byte	0x03, 0x5f
        /*0032*/ 	.short	0x0101


	//----- nvinfo : EIATTR_VRC_CTA_INIT_COUNT
	.align		4
        /*0034*/ 	.byte	0x02, 0x4a
	.zero		1
	.zero		1


	//----- nvinfo : EIATTR_EXIT_INSTR_OFFSETS
	.align		4
        /*0038*/ 	.byte	0x04, 0x1c
        /*003a*/ 	.short	(.L_47 - .L_46)


	//   ....[0]....
.L_46:
        /*003c*/ 	.word	0x00000060


	//----- nvinfo : EIATTR_CRS_STACK_SIZE
	.align		4
.L_47:
        /*0040*/ 	.byte	0x04, 0x1e
        /*0042*/ 	.short	(.L_49 - .L_48)
.L_48:
        /*0044*/ 	.word	0x00000000


	//----- nvinfo : EIATTR_CBANK_PARAM_SIZE
	.align		4
.L_49:
        /*0048*/ 	.byte	0x03, 0x19
        /*004a*/ 	.short	0x0010


	//----- nvinfo : EIATTR_PARAM_CBANK
	.align		4
        /*004c*/ 	.byte	0x04, 0x0a
        /*004e*/ 	.short	(.L_51 - .L_50)
	.align		4
.L_50:
        /*0050*/ 	.word	index@(.nv.constant0._Z15evaluateFitnessPiS_)
        /*0054*/ 	.short	0x0380
        /*0056*/ 	.short	0x0010


	//----- nvinfo : EIATTR_SW_WAR
	.align		4
.L_51:
        /*0058*/ 	.byte	0x04, 0x36
        /*005a*/ 	.short	(.L_53 - .L_52)
.L_52:
        /*005c*/ 	.word	0x00000008
.L_53:


//--------------------- .nv.callgraph             --------------------------
	.section	.nv.callgraph,"",@"SHT_CUDA_CALLGRAPH"
	.align	4
	.sectionentsize	8
	.align		4
        /*0000*/ 	.word	0x00000000
	.align		4
        /*0004*/ 	.word	0xffffffff
	.align		4
        /*0008*/ 	.word	0x00000000
	.align		4
        /*000c*/ 	.word	0xfffffffe
	.align		4
        /*0010*/ 	.word	0x00000000
	.align		4
        /*0014*/ 	.word	0xfffffffd
	.align		4
        /*0018*/ 	.word	0x00000000
	.align		4
        /*001c*/ 	.word	0xfffffffc


//--------------------- .nv.constant4             --------------------------
	.section	.nv.constant4,"a",@progbits
	.align	8
	.align		8
.nv.constant4:
        /*0000*/ 	.dword	precalc_xorwow_matrix
	.align		8
        /*0008*/ 	.dword	precalc_xorwow_offset_matrix
	.align		8
        /*0010*/ 	.dword	mrg32k3aM1
	.align		8
        /*0018*/ 	.dword	mrg32k3aM2
	.align		8
        /*0020*/ 	.dword	mrg32k3aM1SubSeq
	.align		8
        /*0028*/ 	.dword	mrg32k3aM2SubSeq
	.align		8
        /*0030*/ 	.dword	mrg32k3aM1Seq
	.align		8
        /*0038*/ 	.dword	mrg32k3aM2Seq


//--------------------- .nv.constant3             --------------------------
	.section	.nv.constant3,"a",@progbits
	.align	8
.nv.constant3:
	.type		__cr_lgamma_table,@object
	.size		__cr_lgamma_table,(distances - __cr_lgamma_table)
__cr_lgamma_table:
        /*0000*/ 	.byte	0x00, 0x00, 0x00, 0x00, 0x00, 0x00, 0x00, 0x00, 0x00, 0x00, 0x00, 0x00, 0x00, 0x00, 0x00, 0x00
        /*0010*/ 	.byte	0xef, 0x39, 0xfa, 0xfe, 0x42, 0x2e, 0xe6, 0x3f, 0x02, 0x20, 0x2a, 0xfa, 0x0b, 0xab, 0xfc, 0x3f
        /*0020*/ 	.byte	0xf9, 0x2c, 0x92, 0x7c, 0xa7, 0x6c, 0x09, 0x40, 0xc9, 0x79, 0x44, 0x3c, 0x64, 0x26, 0x13, 0x40
        /*0030*/ 	.byte	0xca, 0x01, 0xcf, 0x3a, 0x27, 0x51, 0x1a, 0x40, 0x30, 0xcc, 0x2d, 0xf3, 0xe1, 0x0c, 0x21, 0x40
        /*0040*/ 	.byte	0x0d, 0xb7, 0xfc, 0x82, 0x8e, 0x35, 0x25, 0x40
	.type		distances,@object
	.size		distances,(.L_9 - distances)
distances:
	.zero		400
.L_9:


//--------------------- .text._Z20crossoverAndMutationPiPfP17curandStateXORWOW --------------------------
	.section	.text._Z20crossoverAndMutationPiPfP17curandStateXORWOW,"ax",@progbits
	.align	128
        .global         _Z20crossoverAndMutationPiPfP17curandStateXORWOW
        .type           _Z20crossoverAndMutationPiPfP17curandStateXORWOW,@function
        .size           _Z20crossoverAndMutationPiPfP17curandStateXORWOW,(.L_x_22 - _Z20crossoverAndMutationPiPfP17curandStateXORWOW)
        .other          _Z20crossoverAndMutationPiPfP17curandStateXORWOW,@"STO_CUDA_ENTRY STV_DEFAULT"
_Z20crossoverAndMutationPiPfP17curandStateXORWOW:
.text._Z20crossoverAndMutationPiPfP17curandStateXORWOW:
[----:B------:R-:W-:Y:S01]  /*0000*/  LDC R1, c[0x0][0x37c] ;  /* 0x0000df00ff017b82 */ /* 0x000fe20000000800 */
[----:B------:R-:W0:Y:S07]  /*0010*/  S2R R5, SR_TID.X ;  /* 0x0000000000057919 */ /* 0x000e2e0000002100 */
[----:B------:R-:W0:Y:S08]  /*0020*/  S2UR UR4, SR_CTAID.X ;  /* 0x00000000000479c3 */ /* 0x000e300000002500 */
[----:B------:R-:W0:Y:S02]  /*0030*/  LDC R0, c[0x0][0x360] ;  /* 0x0000d800ff007b82 */ /* 0x000e240000000800 */
[----:B0-----:R-:W-:-:S05]  /*0040*/  IMAD R5, R0, UR4, R5 ;  /* 0x0000000400057c24 */ /* 0x001fca000f8e0205 */
[----:B------:R-:W-:-:S13]  /*0050*/  ISETP.GT.AND P0, PT, R5, 0x7ff, PT ;  /* 0x000007ff0500780c */ /* 0x000fda0003f04270 */
[----:B------:R-:W-:Y:S05]  /*0060*/  @P0 EXIT ;  /* 0x000000000000094d */ /* 0x000fea0003800000 */
[----:B------:R-:W0:Y:S01]  /*0070*/  LDC.64 R2, c[0x0][0x390] ;  /* 0x0000e400ff027b82 */ /* 0x000e220000000a00 */
[----:B------:R-:W1:Y:S01]  /*0080*/  LDCU.64 UR8, c[0x0][0x358] ;  /* 0x00006b00ff0877ac */ /* 0x000e620008000a00 */
[----:B------:R-:W2:Y:S01]  /*0090*/  LDCU.64 UR6, c[0x0][0x388] ;  /* 0x00007100ff0677ac */ /* 0x000ea20008000a00 */
[----:B0-----:R-:W-:-:S05]  /*00a0*/  IMAD.WIDE R2, R5, 0x30, R2 ;  /* 0x0000003005027825 */ /* 0x001fca00078e0202 */
[----:B-1----:R0:W5:Y:S04]  /*00b0*/  LDG.E R17, desc[UR8][R2.64+0x20] ;  /* 0x0000200802117981 */ /* 0x002168000c1e1900 */
[----:B------:R0:W5:Y:S04]  /*00c0*/  LDG.E.64 R4, desc[UR8][R2.64+0x28] ;  /* 0x0000280802047981 */ /* 0x000168000c1e1b00 */
[----:B------:R0:W5:Y:S04]  /*00d0*/  LDG.E.64 R6, desc[UR8][R2.64] ;  /* 0x0000000802067981 */ /* 0x000168000c1e1b00 */
[----:B------:R0:W5:Y:S04]  /*00e0*/  LDG.E.64 R8, desc[UR8][R2.64+0x8] ;  /* 0x0000080802087981 */ /* 0x000168000c1e1b00 */
[----:B------:R0:W5:Y:S04]  /*00f0*/  LDG.E.64 R10, desc[UR8][R2.64+0x10] ;  /* 0x00001008020a7981 */ /* 0x000168000c1e1b00 */
[----:B------:R0:W5:Y:S01]  /*0100*/  LDG.E.64 R12, desc[UR8][R2.64+0x18] ;  /* 0x00001808020c7981 */ /* 0x000162000c1e1b00 */
[----:B--2---:R-:W-:-:S04]  /*0110*/  UIADD3 UR5, UP0, UPT, UR6, 0x40, URZ ;  /* 0x0000004006057890 */ /* 0x004fc8000ff1e0ff */
[----:B------:R-:W-:-:S12]  /*0120*/  UIADD3.X UR6, UPT, UPT, URZ, UR7, URZ, UP0, !UPT ;  /* 0x00000007ff067290 */ /* 0x000fd800087fe4ff */
.L_x_10:
[----:B------:R-:W-:Y:S01]  /*0130*/  HFMA2 R25, -RZ, RZ, 0, 0 ;  /* 0x00000000ff197431 */ /* 0x000fe200000001ff */
[----:B-1----:R-:W-:Y:S01]  /*0140*/  MOV R14, UR5 ;  /* 0x00000005000e7c02 */ /* 0x002fe20008000f00 */
[----:B------:R-:W-:Y:S01]  /*0150*/  UMOV UR4, URZ ;  /* 0x000000ff00047c82 */ /* 0x000fe20008000000 */
[----:B------:R-:W-:-:S07]  /*0160*/  MOV R15, UR6 ;  /* 0x00000006000f7c02 */ /* 0x000fce0008000f00 */
.L_x_0:
[----:B------:R-:W2:Y:S04]  /*0170*/  LDG.E R24, desc[UR8][R14.64+-0x40] ;  /* 0xffffc0080e187981 */ /* 0x000ea8000c1e1900 */
[----:B------:R-:W3:Y:S04]  /*0180*/  LDG.E R26, desc[UR8][R14.64+-0x3c] ;  /* 0xffffc4080e1a7981 */ /* 0x000ee8000c1e1900 */
[----:B------:R-:W4:Y:S04]  /*0190*/  LDG.E R0, desc[UR8][R14.64+-0x38] ;  /* 0xffffc8080e007981 */ /* 0x000f28000c1e1900 */
[----:B------:R-:W4:Y:S04]  /*01a0*/  LDG.E R16, desc[UR8][R14.64+-0x34] ;  /* 0xffffcc080e107981 */ /* 0x000f28000c1e1900 */
[----:B------:R-:W4:Y:S04]  /*01b0*/  LDG.E R18, desc[UR8][R14.64+-0x30] ;  /* 0xffffd0080e127981 */ /* 0x000f28000c1e1900 */
[----:B------:R-:W4:Y:S04]  /*01c0*/  LDG.E R19, desc[UR8][R14.64+-0x2c] ;  /* 0xffffd4080e137981 */ /* 0x000f28000c1e1900 */
[----:B------:R-:W4:Y:S04]  /*01d0*/  LDG.E R20, desc[UR8][R14.64+-0x28] ;  /* 0xffffd8080e147981 */ /* 0x000f28000c1e1900 */
[----:B------:R-:W4:Y:S04]  /*01e0*/  LDG.E R21, desc[UR8][R14.64+-0x24] ;  /* 0xffffdc080e157981 */ /* 0x000f28000c1e1900 */
[----:B------:R-:W4:Y:S04]  /*01f0*/  LDG.E R22, desc[UR8][R14.64+-0x20] ;  /* 0xffffe0080e167981 */ /* 0x000f28000c1e1900 */
[----:B------:R-:W4:Y:S01]  /*0200*/  LDG.E R23, desc[UR8][R14.64+-0x1c] ;  /* 0xffffe4080e177981 */ /* 0x000f22000c1e1900 */
[----:B--2---:R-:W-:-:S03]  /*0210*/  FADD R25, R24, R25 ;  /* 0x0000001918197221 */ /* 0x004fc60000000000 */
[----:B------:R-:W2:Y:S01]  /*0220*/  LDG.E R24, desc[UR8][R14.64+-0x18] ;  /* 0xffffe8080e187981 */ /* 0x000ea2000c1e1900 */
[----:B---3--:R-:W-:-:S03]  /*0230*/  FADD R27, R25, R26 ;  /* 0x0000001a191b7221 */ /* 0x008fc60000000000 */
[----:B------:R-:W3:Y:S01]  /*0240*/  LDG.E R25, desc[UR8][R14.64+-0x14] ;  /* 0xffffec080e197981 */ /* 0x000ee2000c1e1900 */
[----:B----4-:R-:W-:-:S03]  /*0250*/  FADD R27, R27, R0 ;  /* 0x000000001b1b7221 */ /* 0x010fc60000000000 */
[----:B------:R-:W4:Y:S01]  /*0260*/  LDG.E R0, desc[UR8][R14.64+-0x10] ;  /* 0xfffff0080e007981 */ /* 0x000f22000c1e1900 */
[----:B------:R-:W-:-:S03]  /*0270*/  FADD R27, R27, R16 ;  /* 0x000000101b1b7221 */ /* 0x000fc60000000000 */
        /* <DEDUP_REMOVED lines=36> */
[----:B------:R1:W3:Y:S01]  /*04c0*/  LDG.E R25, desc[UR8][R14.64+0x3c] ;  /* 0x00003c080e197981 */ /* 0x0002e2000c1e1900 */
[----:B------:R-:W-:Y:S01]  /*04d0*/  UIADD3 UR4, UPT, UPT, UR4, 0x20, URZ ;  /* 0x0000002004047890 */ /* 0x000fe2000fffe0ff */
[----:B----4-:R-:W-:-:S03]  /*04e0*/  FADD R27, R27, R0 ;  /* 0x000000001b1b7221 */ /* 0x010fc60000000000 */
[----:B------:R-:W-:Y:S01]  /*04f0*/  UISETP.NE.AND UP0, UPT, UR4, 0x800, UPT ;  /* 0x000008000400788c */ /* 0x000fe2000bf05270 */
[----:B------:R-:W-:-:S04]  /*0500*/  FADD R27, R27, R16 ;  /* 0x000000101b1b7221 */ /* 0x000fc80000000000 */
[----:B------:R-:W-:Y:S01]  /*0510*/  FADD R18, R27, R18 ;  /* 0x000000121b127221 */ /* 0x000fe20000000000 */
[----:B-1----:R-:W-:-:S03]  /*0520*/  IADD3 R14, P0, PT, R14, 0x80, RZ ;  /* 0x000000800e0e7810 */ /* 0x002fc60007f1e0ff */
[----:B------:R-:W-:Y:S01]  /*0530*/  FADD R19, R18, R19 ;  /* 0x0000001312137221 */ /* 0x000fe20000000000 */
[----:B------:R-:W-:-:S03]  /*0540*/  IADD3.X R15, PT, PT, RZ, R15, RZ, P0, !PT ;  /* 0x0000000fff0f7210 */ /* 0x000fc600007fe4ff */
[----:B------:R-:W-:-:S04]  /*0550*/  FADD R20, R19, R20 ;  /* 0x0000001413147221 */ /* 0x000fc80000000000 */
[----:B------:R-:W-:-:S04]  /*0560*/  FADD R21, R20, R21 ;  /* 0x0000001514157221 */ /* 0x000fc80000000000 */
[----:B------:R-:W-:-:S04]  /*0570*/  FADD R22, R21, R22 ;  /* 0x0000001615167221 */ /* 0x000fc80000000000 */
[----:B------:R-:W-:-:S04]  /*0580*/  FADD R23, R22, R23 ;  /* 0x0000001716177221 */ /* 0x000fc80000000000 */
[----:B--2---:R-:W-:-:S04]  /*0590*/  FADD R24, R23, R24 ;  /* 0x0000001817187221 */ /* 0x004fc80000000000 */
[----:B---3--:R-:W-:Y:S01]  /*05a0*/  FADD R25, R24, R25 ;  /* 0x0000001918197221 */ /* 0x008fe20000000000 */
[----:B------:R-:W-:Y:S06]  /*05b0*/  BRA.U UP0, `(.L_x_0) ;  /* 0xfffffff900ec7547 */ /* 0x000fec000b83ffff */
[----:B-----5:R-:W-:Y:S01]  /*05c0*/  SHF.R.U32.HI R0, RZ, 0x2, R7 ;  /* 0x00000002ff007819 */ /* 0x020fe20000011607 */
[----:B------:R-:W-:Y:S01]  /*05d0*/  BSSY.RECONVERGENT B0, `(.L_x_1) ;  /* 0x0000063000007945 */ /* 0x000fe20003800200 */
[----:B------:R-:W-:Y:S01]  /*05e0*/  SHF.L.U32 R14, R11, 0x4, RZ ;  /* 0x000000040b0e7819 */ /* 0x000fe200000006ff */
[----:B------:R-:W-:Y:S01]  /*05f0*/  IMAD.MOV.U32 R16, RZ, RZ, RZ ;  /* 0x000000ffff107224 */ /* 0x000fe200078e00ff */
[----:B------:R-:W-:-:S04]  /*0600*/  LOP3.LUT R0, R0, R7, RZ, 0x3c, !PT ;  /* 0x0000000700007212 */ /* 0x000fc800078e3cff */
[----:B------:R-:W-:-:S04]  /*0610*/  SHF.L.U32 R7, R0, 0x1, RZ ;  /* 0x0000000100077819 */ /* 0x000fc800000006ff */
[----:B------:R-:W-:Y:S02]  /*0620*/  LOP3.LUT R7, R11, R14, R7, 0x96, !PT ;  /* 0x0000000e0b077212 */ /* 0x000fe400078e9607 */
[----:B------:R-:W1:Y:S02]  /*0630*/  LDC.64 R14, c[0x0][0x388] ;  /* 0x0000e200ff0e7b82 */ /* 0x000e640000000a00 */
[----:B------:R-:W-:Y:S01]  /*0640*/  LOP3.LUT R21, R7, R0, RZ, 0x3c, !PT ;  /* 0x0000000007157212 */ /* 0x000fe200078e3cff */
[----:B------:R-:W-:-:S03]  /*0650*/  HFMA2 R7, -RZ, RZ, 0.1171875, 0 ;  /* 0x2f800000ff077431 */ /* 0x000fc600000001ff */
[----:B------:R-:W-:-:S04]  /*0660*/  IADD3 R0, PT, PT, R6, 0x587c5, R21 ;  /* 0x000587c506007810 */ /* 0x000fc80007ffe015 */
[----:B------:R-:W-:-:S05]  /*0670*/  I2FP.F32.U32 R0, R0 ;  /* 0x0000000000007245 */ /* 0x000fca0000201000 */
[----:B------:R-:W-:Y:S01]  /*0680*/  FFMA R0, R0, R7, 1.1641532182693481445e-10 ;  /* 0x2f00000000007423 */ /* 0x000fe20000000007 */
[----:B------:R-:W-:-:S03]  /*0690*/  MOV R7, RZ ;  /* 0x000000ff00077202 */ /* 0x000fc60000000f00 */
[----:B------:R-:W-:-:S07]  /*06a0*/  FMUL R25, R25, R0 ;  /* 0x0000000019197220 */ /* 0x000fce0000400000 */
.L_x_3:
[----:B-1----:R-:W-:-:S05]  /*06b0*/  IMAD.WIDE.U32 R18, R7, 0x4, R14 ;  /* 0x0000000407127825 */ /* 0x002fca00078e000e */
[----:B------:R-:W2:Y:S01]  /*06c0*/  LDG.E R23, desc[UR8][R18.64] ;  /* 0x0000000812177981 */ /* 0x000ea2000c1e1900 */
[----:B------:R-:W-:Y:S01]  /*06d0*/  MOV R0, R7 ;  /* 0x0000000700007202 */ /* 0x000fe20000000f00 */
[----:B--2---:R-:W-:-:S05]  /*06e0*/  FADD R16, R23, R16 ;  /* 0x0000001017107221 */ /* 0x004fca0000000000 */
[----:B------:R-:W-:-:S13]  /*06f0*/  FSETP.GE.AND P0, PT, R16, R25, PT ;  /* 0x000000191000720b */ /* 0x000fda0003f06000 */
[----:B------:R-:W-:Y:S05]  /*0700*/  @P0 BRA `(.L_x_2) ;  /* 0x00000004003c0947 */ /* 0x000fea0003800000 */
[----:B------:R-:W2:Y:S02]  /*0710*/  LDG.E R0, desc[UR8][R18.64+0x4] ;  /* 0x0000040812007981 */ /* 0x000ea4000c1e1900 */
[----:B--2---:R-:W-:Y:S01]  /*0720*/  FADD R16, R16, R0 ;  /* 0x0000000010107221 */ /* 0x004fe20000000000 */
[----:B------:R-:W-:-:S04]  /*0730*/  IADD3 R0, PT, PT, R7, 0x1, RZ ;  /* 0x0000000107007810 */ /* 0x000fc80007ffe0ff */
        /* <DEDUP_REMOVED lines=19> */
[----:B------:R-:W-:-:S04]  /*0870*/  VIADD R0, R7, 0x5 ;  /* 0x0000000507007836 */ /* 0x000fc80000000000 */
        /* <DEDUP_REMOVED lines=47> */
[----:B------:R-:W2:Y:S01]  /*0b70*/  LDG.E R18, desc[UR8][R18.64+0x3c] ;  /* 0x00003c0812127981 */ /* 0x000ea2000c1e1900 */
[----:B------:R-:W-:Y:S01]  /*0b80*/  IADD3 R0, PT, PT, R7, 0xf, RZ ;  /* 0x0000000f07007810 */ /* 0x000fe20007ffe0ff */
[----:B--2---:R-:W-:-:S05]  /*0b90*/  FADD R16, R16, R18 ;  /* 0x0000001210107221 */ /* 0x004fca0000000000 */
[----:B------:R-:W-:-:S13]  /*0ba0*/  FSETP.GE.AND P0, PT, R16, R25, PT ;  /* 0x000000191000720b */ /* 0x000fda0003f06000 */
[----:B------:R-:W-:Y:S05]  /*0bb0*/  @P0 BRA `(.L_x_2) ;  /* 0x0000000000100947 */ /* 0x000fea0003800000 */
[----:B------:R-:W-:-:S04]  /*0bc0*/  IADD3 R7, PT, PT, R7, 0x10, RZ ;  /* 0x0000001007077810 */ /* 0x000fc80007ffe0ff */
[----:B------:R-:W-:-:S13]  /*0bd0*/  ISETP.NE.AND P0, PT, R7, 0x800, PT ;  /* 0x000008000700780c */ /* 0x000fda0003f05270 */
[----:B------:R-:W-:Y:S05]  /*0be0*/  @P0 BRA `(.L_x_3) ;  /* 0xfffffff800b00947 */ /* 0x000fea000383ffff */
[----:B------:R-:W-:-:S07]  /*0bf0*/  MOV R0, 0xffffffff ;  /* 0xffffffff00007802 */ /* 0x000fce0000000f00 */
.L_x_2:
[----:B------:R-:W-:Y:S05]  /*0c00*/  BSYNC.RECONVERGENT B0 ;  /* 0x0000000000007941 */ /* 0x000fea0003800200 */
.L_x_1:
[----:B------:R-:W-:Y:S02]  /*0c10*/  HFMA2 R26, -RZ, RZ, 0, 0 ;  /* 0x00000000ff1a7431 */ /* 0x000fe400000001ff */
[----:B------:R-:W-:-:S07]  /*0c20*/  IMAD.MOV.U32 R7, RZ, RZ, RZ ;  /* 0x000000ffff077224 */ /* 0x000fce00078e00ff */
.L_x_4:
[----:B------:R-:W-:-:S05]  /*0c30*/  IMAD.WIDE.U32 R18, R7, 0x4, R14 ;  /* 0x0000000407127825 */ /* 0x000fca00078e000e */
[----:B------:R-:W2:Y:S04]  /*0c40*/  LDG.E R23, desc[UR8][R18.64] ;  /* 0x0000000812177981 */ /* 0x000ea8000c1e1900 */
[----:B------:R-:W3:Y:S04]  /*0c50*/  LDG.E R28, desc[UR8][R18.64+0x4] ;  /* 0x00000408121c7981 */ /* 0x000ee8000c1e1900 */
[----:B------:R-:W4:Y:S04]  /*0c60*/  LDG.E R16, desc[UR8][R18.64+0x8] ;  /* 0x0000080812107981 */ /* 0x000f28000c1e1900 */
[----:B------:R-:W5:Y:S04]  /*0c70*/  LDG.E R20, desc[UR8][R18.64+0xc] ;  /* 0x00000c0812147981 */ /* 0x000f68000c1e1900 */
[----:B------:R-:W5:Y:S04]  /*0c80*/  LDG.E R22, desc[UR8][R18.64+0x10] ;  /* 0x0000100812167981 */ /* 0x000f68000c1e1900 */
[----:B------:R-:W5:Y:S01]  /*0c90*/  LDG.E R24, desc[UR8][R18.64+0x14] ;  /* 0x0000140812187981 */ /* 0x000f62000c1e1900 */
[----:B--2---:R-:W-:-:S03]  /*0ca0*/  FADD R23, R23, R26 ;  /* 0x0000001a17177221 */ /* 0x004fc60000000000 */
[----:B------:R-:W2:Y:S01]  /*0cb0*/  LDG.E R26, desc[UR8][R18.64+0x18] ;  /* 0x00001808121a7981 */ /* 0x000ea2000c1e1900 */
[----:B---3--:R-:W-:-:S03]  /*0cc0*/  FADD R25, R23, R28 ;  /* 0x0000001c17197221 */ /* 0x008fc60000000000 */
[----:B------:R-:W3:Y:S01]  /*0cd0*/  LDG.E R23, desc[UR8][R18.64+0x1c] ;  /* 0x00001c0812177981 */ /* 0x000ee2000c1e1900 */
[----:B----4-:R-:W-:-:S03]  /*0ce0*/  FADD R25, R25, R16 ;  /* 0x0000001019197221 */ /* 0x010fc60000000000 */
[----:B------:R-:W4:Y:S01]  /*0cf0*/  LDG.E R16, desc[UR8][R18.64+0x20] ;  /* 0x0000200812107981 */ /* 0x000f22000c1e1900 */
[----:B-----5:R-:W-:-:S03]  /*0d00*/  FADD R25, R25, R20 ;  /* 0x0000001419197221 */ /* 0x020fc60000000000 */
[----:B------:R-:W5:Y:S01]  /*0d10*/  LDG.E R20, desc[UR8][R18.64+0x24] ;  /* 0x0000240812147981 */ /* 0x000f62000c1e1900 */
[----:B------:R-:W-:-:S03]  /*0d20*/  FADD R25, R25, R22 ;  /* 0x0000001619197221 */ /* 0x000fc60000000000 */
[----:B------:R-:W5:Y:S01]  /*0d30*/  LDG.E R22, desc[UR8][R18.64+0x28] ;  /* 0x0000280812167981 */ /* 0x000f62000c1e1900 */
[----:B------:R-:W-:-:S03]  /*0d40*/  FADD R27, R25, R24 ;  /* 0x00000018191b7221 */ /* 0x000fc60000000000 */
[----:B------:R-:W5:Y:S04]  /*0d50*/  LDG.E R25, desc[UR8][R18.64+0x2c] ;  /* 0x00002c0812197981 */ /* 0x000f68000c1e1900 */
[----:B------:R-:W5:Y:S01]  /*0d60*/  LDG.E R24, desc[UR8][R18.64+0x30] ;  /* 0x0000300812187981 */ /* 0x000f62000c1e1900 */
[----:B--2---:R-:W-:-:S04]  /*0d70*/  FADD R26, R27, R26 ;  /* 0x0000001a1b1a7221 */ /* 0x004fc80000000000 */
[----:B---3--:R-:W-:Y:S02]  /*0d80*/  FADD R27, R26, R23 ;  /* 0x000000171a1b7221 */ /* 0x008fe40000000000 */
[----:B------:R-:W2:Y:S02]  /*0d90*/  LDG.E R23, desc[UR8][R18.64+0x34] ;  /* 0x0000340812177981 */ /* 0x000ea4000c1e1900 */
[----:B----4-:R-:W-:Y:S02]  /*0da0*/  FADD R27, R27, R16 ;  /* 0x000000101b1b7221 */ /* 0x010fe40000000000 */
[----:B------:R-:W3:Y:S02]  /*0db0*/  LDG.E R16, desc[UR8][R18.64+0x38] ;  /* 0x0000380812107981 */ /* 0x000ee4000c1e1900 */
[----:B-----5:R-:W-:Y:S02]  /*0dc0*/  FADD R27, R27, R20 ;  /* 0x000000141b1b7221 */ /* 0x020fe40000000000 */
[----:B------:R-:W4:Y:S02]  /*0dd0*/  LDG.E R20, desc[UR8][R18.64+0x3c] ;  /* 0x00003c0812147981 */ /* 0x000f24000c1e1900 */
[----:B------:R-:W-:-:S02]  /*0de0*/  FADD R26, R27, R22 ;  /* 0x000000161b1a7221 */ /* 0x000fc40000000000 */
[----:B------:R-:W5:Y:S02]  /*0df0*/  LDG.E R22, desc[UR8][R18.64+0x40] ;  /* 0x0000400812167981 */ /* 0x000f64000c1e1900 */
[----:B------:R-:W-:Y:S02]  /*0e00*/  FADD R27, R26, R25 ;  /* 0x000000191a1b7221 */ /* 0x000fe40000000000 */
[----:B------:R-:W5:Y:S02]  /*0e10*/  LDG.E R25, desc[UR8][R18.64+0x44] ;  /* 0x0000440812197981 */ /* 0x000f64000c1e1900 */
[----:B------:R-:W-:Y:S02]  /*0e20*/  FADD R26, R27, R24 ;  /* 0x000000181b1a7221 */ /* 0x000fe40000000000 */
[----:B------:R-:W5:Y:S02]  /*0e30*/  LDG.E R24, desc[UR8][R18.64+0x48] ;  /* 0x0000480812187981 */ /* 0x000f64000c1e1900 */
[----:B--2---:R-:W-:-:S02]  /*0e40*/  FADD R27, R26, R23 ;  /* 0x000000171a1b7221 */ /* 0x004fc40000000000 */
[----:B------:R-:W2:Y:S02]  /*0e50*/  LDG.E R23, desc[UR8][R18.64+0x4c] ;  /* 0x00004c0812177981 */ /* 0x000ea4000c1e1900 */
[----:B---3--:R-:W-:Y:S02]  /*0e60*/  FADD R27, R27, R16 ;  /* 0x000000101b1b7221 */ /* 0x008fe40000000000 */
[----:B------:R-:W3:Y:S02]  /*0e70*/  LDG.E R16, desc[UR8][R18.64+0x50] ;  /* 0x0000500812107981 */ /* 0x000ee4000c1e1900 */
[----:B----4-:R-:W-:Y:S02]  /*0e80*/  FADD R27, R27, R20 ;  /* 0x000000141b1b7221 */ /* 0x010fe40000000000 */
[----:B------:R-:W4:Y:S02]  /*0e90*/  LDG.E R20, desc[UR8][R18.64+0x54] ;  /* 0x0000540812147981 */ /* 0x000f24000c1e1900 */
[----:B-----5:R-:W-:-:S02]  /*0ea0*/  FADD R26, R27, R22 ;  /* 0x000000161b1a7221 */ /* 0x020fc40000000000 */
        /* <DEDUP_REMOVED lines=16> */
[----:B------:R-:W5:Y:S04]  /*0fb0*/  LDG.E R24, desc[UR8][R18.64+0x78] ;  /* 0x0000780812187981 */ /* 0x000f68000c1e1900 */
[----:B------:R-:W5:Y:S01]  /*0fc0*/  LDG.E R26, desc[UR8][R18.64+0x7c] ;  /* 0x00007c08121a7981 */ /* 0x000f62000c1e1900 */
[----:B------:R-:W-:-:S04]  /*0fd0*/  IADD3 R7, PT, PT, R7, 0x20, RZ ;  /* 0x0000002007077810 */ /* 0x000fc80007ffe0ff */
[----:B------:R-:W-:Y:S01]  /*0fe0*/  ISETP.NE.AND P0, PT, R7, 0x800, PT ;  /* 0x000008000700780c */ /* 0x000fe20003f05270 */
[----:B--2---:R-:W-:-:S04]  /*0ff0*/  FADD R23, R28, R23 ;  /* 0x000000171c177221 */ /* 0x004fc80000000000 */
[----:B---3--:R-:W-:-:S04]  /*1000*/  FADD R23, R23, R16 ;  /* 0x0000001017177221 */ /* 0x008fc80000000000 */
[----:B----4-:R-:W-:-:S04]  /*1010*/  FADD R23, R23, R20 ;  /* 0x0000001417177221 */ /* 0x010fc80000000000 */
[----:B-----5:R-:W-:-:S04]  /*1020*/  FADD R22, R23, R22 ;  /* 0x0000001617167221 */ /* 0x020fc80000000000 */
[----:B------:R-:W-:-:S04]  /*1030*/  FADD R25, R22, R25 ;  /* 0x0000001916197221 */ /* 0x000fc80000000000 */
[----:B------:R-:W-:-:S04]  /*1040*/  FADD R25, R25, R24 ;  /* 0x0000001819197221 */ /* 0x000fc80000000000 */
[----:B------:R-:W-:Y:S01]  /*1050*/  FADD R26, R25, R26 ;  /* 0x0000001a191a7221 */ /* 0x000fe20000000000 */
[----:B------:R-:W-:Y:S06]  /*1060*/  @P0 BRA `(.L_x_4) ;  /* 0xfffffff800f00947 */ /* 0x000fec000383ffff */
[----:B------:R-:W-:Y:S01]  /*1070*/  SHF.R.U32.HI R7, RZ, 0x2, R8 ;  /* 0x00000002ff077819 */ /* 0x000fe20000011608 */
[----:B------:R-:W-:Y:S01]  /*1080*/  BSSY.RECONVERGENT B0, `(.L_x_5) ;  /* 0x0000063000007945 */ /* 0x000fe20003800200 */
[----:B------:R-:W-:Y:S02]  /*1090*/  MOV R19, 0x2f800000 ;  /* 0x2f80000000137802 */ /* 0x000fe40000000f00 */
[----:B------:R-:W-:Y:S02]  /*10a0*/  LOP3.LUT R7, R7, R8, RZ, 0x3c, !PT ;  /* 0x0000000807077212 */ /* 0x000fe400078e3cff */
[----:B------:R-:W-:Y:S02]  /*10b0*/  SHF.L.U32 R8, R21, 0x4, RZ ;  /* 0x0000000415087819 */ /* 0x000fe400000006ff */
[----:B------:R-:W-:Y:S02]  /*10c0*/  SHF.L.U32 R14, R7, 0x1, RZ ;  /* 0x00000001070e7819 */ /* 0x000fe400000006ff */
[----:B------:R-:W-:-:S02]  /*10d0*/  MOV R23, RZ ;  /* 0x000000ff00177202 */ /* 0x000fc40000000f00 */
[----:B------:R-:W-:Y:S02]  /*10e0*/  LOP3.LUT R8, R7, R14, R8, 0x96, !PT ;  /* 0x0000000e07087212 */ /* 0x000fe400078e9608 */
[----:B------:R-:W1:Y:S02]  /*10f0*/  LDC.64 R14, c[0x0][0x388] ;  /* 0x0000e200ff0e7b82 */ /* 0x000e640000000a00 */
[----:B------:R-:W-:-:S04]  /*1100*/  LOP3.LUT R7, R8, R21, RZ, 0x3c, !PT ;  /* 0x0000001508077212 */ /* 0x000fc800078e3cff */
[----:B------:R-:W-:-:S04]  /*1110*/  IADD3 R8, PT, PT, R6, 0xb0f8a, R7 ;  /* 0x000b0f8a06087810 */ /* 0x000fc80007ffe007 */
[----:B------:R-:W-:-:S05]  /*1120*/  I2FP.F32.U32 R8, R8 ;  /* 0x0000000800087245 */ /* 0x000fca0000201000 */
[----:B------:R-:W-:Y:S01]  /*1130*/  FFMA R19, R8, R19, 1.1641532182693481445e-10 ;  /* 0x2f00000008137423 */ /* 0x000fe20000000013 */
[----:B------:R-:W-:-:S03]  /*1140*/  HFMA2 R8, -RZ, RZ, 0, 0 ;  /* 0x00000000ff087431 */ /* 0x000fc600000001ff */
[----:B------:R-:W-:-:S07]  /*1150*/  FMUL R26, R26, R19 ;  /* 0x000000131a1a7220 */ /* 0x000fce0000400000 */
.L_x_7:
[----:B-1----:R-:W-:-:S05]  /*1160*/  IMAD.WIDE.U32 R18, R23, 0x4, R14 ;  /* 0x0000000417127825 */ /* 0x002fca00078e000e */
[----:B------:R-:W2:Y:S01]  /*1170*/  LDG.E R25, desc[UR8][R18.64] ;  /* 0x0000000812197981 */ /* 0x000ea2000c1e1900 */
[----:B------:R-:W-:Y:S02]  /*1180*/  IMAD.MOV.U32 R16, RZ, RZ, R23 ;  /* 0x000000ffff107224 */ /* 0x000fe400078e0017 */
[----:B--2---:R-:W-:-:S05]  /*1190*/  FADD R25, R25, R8 ;  /* 0x0000000819197221 */ /* 0x004fca0000000000 */
[----:B------:R-:W-:-:S13]  /*11a0*/  FSETP.GE.AND P0, PT, R25, R26, PT ;  /* 0x0000001a1900720b */ /* 0x000fda0003f06000 */
[----:B------:R-:W-:Y:S05]  /*11b0*/  @P0 BRA `(.L_x_6) ;  /* 0x00000004003c0947 */ /* 0x000fea0003800000 */
[----:B------:R-:W2:Y:S01]  /*11c0*/  LDG.E R8, desc[UR8][R18.64+0x4] ;  /* 0x0000040812087981 */ /* 0x000ea2000c1e1900 */
[----:B------:R-:W-:Y:S01]  /*11d0*/  IADD3 R16, PT, PT, R23, 0x1, RZ ;  /* 0x0000000117107810 */ /* 0x000fe20007ffe0ff */
        /* <DEDUP_REMOVED lines=29> */
[----:B------:R-:W-:Y:S02]  /*13b0*/  VIADD R16, R23, 0x7 ;  /* 0x0000000717107836 */ /* 0x000fe40000000000 */
        /* <DEDUP_REMOVED lines=47> */
.L_x_6:
[----:B------:R-:W-:Y:S05]  /*16b0*/  BSYNC.RECONVERGENT B0 ;  /* 0x0000000000007941 */ /* 0x000fea0003800200 */
.L_x_5:
[----:B------:R-:W-:Y:S01]  /*16c0*/  SHF.R.U32.HI R8, RZ, 0x2, R9 ;  /* 0x00000002ff087819 */ /* 0x000fe20000011609 */
[----:B------:R-:W-:Y:S03]  /*16d0*/  BSSY.RECONVERGENT B0, `(.L_x_8) ;  /* 0x0000016000007945 */ /* 0x000fe60003800200 */
[----:B------:R-:W-:Y:S02]  /*16e0*/  LOP3.LUT R8, R8, R9, RZ, 0x3c, !PT ;  /* 0x0000000908087212 */ /* 0x000fe400078e3cff */
[----:B------:R-:W-:Y:S02]  /*16f0*/  SHF.L.U32 R9, R7, 0x4, RZ ;  /* 0x0000000407097819 */ /* 0x000fe400000006ff */
[----:B------:R-:W-:-:S04]  /*1700*/  SHF.L.U32 R14, R8, 0x1, RZ ;  /* 0x00000001080e7819 */ /* 0x000fc800000006ff */
[----:B------:R-:W-:-:S04]  /*1710*/  LOP3.LUT R8, R8, R14, R9, 0x96, !PT ;  /* 0x0000000e08087212 */ /* 0x000fc800078e9609 */
[----:B------:R-:W-:-:S04]  /*1720*/  LOP3.LUT R8, R8, R7, RZ, 0x3c, !PT ;  /* 0x0000000708087212 */ /* 0x000fc800078e3cff */
[----:B------:R-:W-:-:S05]  /*1730*/  IADD3 R9, PT, PT, R6, 0x10974f, R8 ;  /* 0x0010974f06097810 */ /* 0x000fca0007ffe008 */
[----:B------:R-:W-:-:S05]  /*1740*/  IMAD.HI.U32 R14, R9, -0x33333333, RZ ;  /* 0xcccccccd090e7827 */ /* 0x000fca00078e00ff */
[----:B------:R-:W-:-:S05]  /*1750*/  SHF.R.U32.HI R14, RZ, 0x3, R14 ;  /* 0x00000003ff0e7819 */ /* 0x000fca000001160e */
[----:B------:R-:W-:-:S07]  /*1760*/  IMAD R9, R14, -0xa, R9 ;  /* 0xfffffff60e097824 */ /* 0x000fce00078e0209 */
.L_x_9:
[----:B-1----:R-:W1:Y:S01]  /*1770*/  LDC.64 R14, c[0x0][0x380] ;  /* 0x0000e000ff0e7b82 */ /* 0x002e620000000a00 */
[--C-:B------:R-:W-:Y:S02]  /*1780*/  IMAD R19, R16, 0xa, R9.reuse ;  /* 0x0000000a10137824 */ /* 0x100fe400078e0209 */
[----:B------:R-:W-:Y:S02]  /*1790*/  IMAD R23, R0, 0xa, R9 ;  /* 0x0000000a00177824 */ /* 0x000fe400078e0209 */
[----:B-1----:R-:W-:-:S04]  /*17a0*/  IMAD.WIDE R18, R19, 0x4, R14 ;  /* 0x0000000413127825 */ /* 0x002fc800078e020e */
[----:B------:R-:W-:Y:S01]  /*17b0*/  IMAD.WIDE R22, R23, 0x4, R14 ;  /* 0x0000000417167825 */ /* 0x000fe200078e020e */
[----:B------:R-:W2:Y:S04]  /*17c0*/  LDG.E R27, desc[UR8][R18.64] ;  /* 0x00000008121b7981 */ /* 0x000ea8000c1e1900 */
[----:B------:R-:W3:Y:S01]  /*17d0*/  LDG.E R25, desc[UR8][R22.64] ;  /* 0x0000000816197981 */ /* 0x000ee2000c1e1900 */
[C---:B------:R-:W-:Y:S02]  /*17e0*/  ISETP.GE.U32.AND P0, PT, R9.reuse, 0x9, PT ;  /* 0x000000090900780c */ /* 0x040fe40003f06070 */
[----:B------:R-:W-:Y:S01]  /*17f0*/  IADD3 R9, PT, PT, R9, 0x1, RZ ;  /* 0x0000000109097810 */ /* 0x000fe20007ffe0ff */
[----:B--2---:R1:W-:Y:S04]  /*1800*/  STG.E desc[UR8][R22.64], R27 ;  /* 0x0000001b16007986 */ /* 0x0043e8000c101908 */
[----:B---3--:R1:W-:Y:S06]  /*1810*/  STG.E desc[UR8][R18.64], R25 ;  /* 0x0000001912007986 */ /* 0x0083ec000c101908 */
[----:B------:R-:W-:Y:S05]  /*1820*/  @!P0 BRA `(.L_x_9) ;  /* 0xfffffffc00d08947 */ /* 0x000fea000383ffff */
[----:B------:R-:W-:Y:S05]  /*1830*/  BSYNC.RECONVERGENT B0 ;  /* 0x0000000000007941 */ /* 0x000fea0003800200 */
.L_x_8:
[----:B------:R-:W-:Y:S02]  /*1840*/  SHF.R.U32.HI R9, RZ, 0x2, R10 ;  /* 0x00000002ff097819 */ /* 0x000fe4000001160a */
[----:B------:R-:W-:Y:S02]  /*1850*/  SHF.R.U32.HI R20, RZ, 0x2, R11 ;  /* 0x00000002ff147819 */ /* 0x000fe4000001160b */
[----:B------:R-:W-:Y:S01]  /*1860*/  LOP3.LUT R9, R9, R10, RZ, 0x3c, !PT ;  /* 0x0000000a09097212 */ /* 0x000fe200078e3cff */
[----:B------:R-:W-:Y:S01]  /*1870*/  IMAD.SHL.U32 R10, R8, 0x10, RZ ;  /* 0x00000010080a7824 */ /* 0x000fe200078e00ff */
[----:B------:R-:W-:Y:S02]  /*1880*/  LOP3.LUT R20, R20, R11, RZ, 0x3c, !PT ;  /* 0x0000000b14147212 */ /* 0x000fe400078e3cff */
[----:B-1----:R-:W-:-:S04]  /*1890*/  SHF.L.U32 R18, R9, 0x1, RZ ;  /* 0x0000000109127819 */ /* 0x002fc800000006ff */
[----:B------:R-:W-:Y:S02]  /*18a0*/  LOP3.LUT R9, R9, R18, R10, 0x96, !PT ;  /* 0x0000001209097212 */ /* 0x000fe400078e960a */
[----:B------:R-:W-:Y:S02]  /*18b0*/  SHF.L.U32 R10, R20, 0x1, RZ ;  /* 0x00000001140a7819 */ /* 0x000fe400000006ff */
[----:B------:R-:W-:Y:S02]  /*18c0*/  LOP3.LUT R9, R9, R8, RZ, 0x3c, !PT ;  /* 0x0000000809097212 */ /* 0x000fe400078e3cff */
[----:B------:R-:W-:Y:S02]  /*18d0*/  SHF.R.U32.HI R18, RZ, 0x2, R21 ;  /* 0x00000002ff127819 */ /* 0x000fe40000011615 */
[----:B------:R-:W-:Y:S02]  /*18e0*/  SHF.L.U32 R11, R9, 0x4, RZ ;  /* 0x00000004090b7819 */ /* 0x000fe400000006ff */
[----:B------:R-:W-:-:S02]  /*18f0*/  LOP3.LUT R18, R18, R21, RZ, 0x3c, !PT ;  /* 0x0000001512127212 */ /* 0x000fc400078e3cff */
[----:B------:R-:W-:Y:S02]  /*1900*/  LOP3.LUT R10, R20, R10, R11, 0x96, !PT ;  /* 0x0000000a140a7212 */ /* 0x000fe400078e960b */
[----:B------:R-:W-:Y:S02]  /*1910*/  SHF.L.U32 R19, R18, 0x1, RZ ;  /* 0x0000000112137819 */ /* 0x000fe400000006ff */
[----:B------:R-:W-:Y:S02]  /*1920*/  LOP3.LUT R10, R10, R9, RZ, 0x3c, !PT ;  /* 0x000000090a0a7212 */ /* 0x000fe400078e3cff */
[----:B------:R-:W-:Y:S02]  /*1930*/  IADD3 R20, PT, PT, R6, 0x161f14, R9 ;  /* 0x00161f1406147810 */ /* 0x000fe40007ffe009 */
[----:B------:R-:W-:-:S04]  /*1940*/  SHF.L.U32 R11, R10, 0x4, RZ ;  /* 0x000000040a0b7819 */ /* 0x000fc800000006ff */
[----:B------:R-:W-:Y:S01]  /*1950*/  LOP3.LUT R11, R18, R19, R11, 0x96, !PT ;  /* 0x00000013120b7212 */ /* 0x000fe200078e960b */
[----:B------:R-:W-:Y:S01]  /*1960*/  IMAD.HI.U32 R19, R20, -0x33333333, RZ ;  /* 0xcccccccd14137827 */ /* 0x000fe200078e00ff */
[C---:B------:R-:W-:Y:S02]  /*1970*/  IADD3 R18, PT, PT, R6.reuse, 0x1ba6d9, R10 ;  /* 0x001ba6d906127810 */ /* 0x040fe40007ffe00a */
[----:B------:R-:W-:Y:S02]  /*1980*/  IADD3 R6, PT, PT, R6, 0x212e9e, RZ ;  /* 0x00212e9e06067810 */ /* 0x000fe40007ffe0ff */
[----:B------:R-:W-:Y:S02]  /*1990*/  LOP3.LUT R11, R11, R10, RZ, 0x3c, !PT ;  /* 0x0000000a0b0b7212 */ /* 0x000fe400078e3cff */
[----:B------:R-:W-:Y:S02]  /*19a0*/  SHF.R.U32.HI R21, RZ, 0x3, R19 ;  /* 0x00000003ff157819 */ /* 0x000fe40000011613 */
[----:B------:R-:W-:-:S03]  /*19b0*/  IADD3 R19, PT, PT, R11, R6, RZ ;  /* 0x000000060b137210 */ /* 0x000fc60007ffe0ff */
[----:B------:R-:W-:Y:S02]  /*19c0*/  IMAD R21, R21, -0xa, R20 ;  /* 0xfffffff615157824 */ /* 0x000fe400078e0214 */
[----:B------:R-:W-:-:S04]  /*19d0*/  IMAD.HI.U32 R20, R18, -0x33333333, RZ ;  /* 0xcccccccd12147827 */ /* 0x000fc800078e00ff */
[----:B------:R-:W-:Y:S01]  /*19e0*/  IMAD.HI.U32 R22, R19, -0x33333333, RZ ;  /* 0xcccccccd13167827 */ /* 0x000fe200078e00ff */
[----:B------:R-:W-:-:S03]  /*19f0*/  SHF.R.U32.HI R23, RZ, 0x3, R20 ;  /* 0x00000003ff177819 */ /* 0x000fc60000011614 */
[--C-:B------:R-:W-:Y:S01]  /*1a00*/  IMAD R25, R0, 0xa, R21.reuse ;  /* 0x0000000a00197824 */ /* 0x100fe200078e0215 */
[----:B------:R-:W-:Y:S01]  /*1a10*/  SHF.R.U32.HI R22, RZ, 0x3, R22 ;  /* 0x00000003ff167819 */ /* 0x000fe20000011616 */
[----:B------:R-:W-:Y:S02]  /*1a20*/  IMAD R27, R16, 0xa, R21 ;  /* 0x0000000a101b7824 */ /* 0x000fe400078e0215 */
[----:B------:R-:W-:-:S04]  /*1a30*/  IMAD.WIDE R20, R25, 0x4, R14 ;  /* 0x0000000419147825 */ /* 0x000fc800078e020e */
[----:B------:R-:W-:Y:S02]  /*1a40*/  IMAD R23, R23, -0xa, R18 ;  /* 0xfffffff617177824 */ /* 0x000fe400078e0212 */
[----:B------:R-:W-:-:S03]  /*1a50*/  IMAD.WIDE R14, R27, 0x4, R14 ;  /* 0x000000041b0e7825 */ /* 0x000fc600078e020e */
[----:B------:R1:W-:Y:S01]  /*1a60*/  STG.E desc[UR8][R20.64], R23 ;  /* 0x0000001714007986 */ /* 0x0003e2000c101908 */
[----:B------:R-:W-:-:S05]  /*1a70*/  IMAD R19, R22, -0xa, R19 ;  /* 0xfffffff616137824 */ /* 0x000fca00078e0213 */
[----:B------:R1:W-:Y:S04]  /*1a80*/  STG.E desc[UR8][R14.64], R19 ;  /* 0x000000130e007986 */ /* 0x0003e8000c101908 */
[----:B------:R1:W-:Y:S04]  /*1a90*/  STG.E.64 desc[UR8][R2.64], R6 ;  /* 0x0000000602007986 */ /* 0x0003e8000c101b08 */
[----:B------:R1:W-:Y:S04]  /*1aa0*/  STG.E.64 desc[UR8][R2.64+0x8], R8 ;  /* 0x0000080802007986 */ /* 0x0003e8000c101b08 */
[----:B------:R1:W-:Y:S04]  /*1ab0*/  STG.E.64 desc[UR8][R2.64+0x10], R10 ;  /* 0x0000100a02007986 */ /* 0x0003e8000c101b08 */
[----:B------:R1:W-:Y:S04]  /*1ac0*/  STG.E.64 desc[UR8][R2.64+0x18], R12 ;  /* 0x0000180c02007986 */ /* 0x0003e8000c101b08 */
[----:B------:R1:W-:Y:S04]  /*1ad0*/  STG.E desc[UR8][R2.64+0x20], R17 ;  /* 0x0000201102007986 */ /* 0x0003e8000c101908 */
[----:B------:R1:W-:Y:S01]  /*1ae0*/  STG.E.64 desc[UR8][R2.64+0x28], R4 ;  /* 0x0000280402007986 */ /* 0x0003e2000c101b08 */
[----:B------:R-:W-:Y:S05]  /*1af0*/  BRA `(.L_x_10) ;  /* 0xffffffe4008c7947 */ /* 0x000fea000383ffff */
.L_x_11:
[----:B------:R-:W-:-:S00]  /*1b00*/  BRA `(.L_x_11) ;  /* 0xfffffffc00fc7947 */ /* 0x000fc0000383ffff */
[----:B------:R-:W-:-:S00]  /*1b10*/  NOP ;  /* 0x0000000000007918 */ /* 0x000fc00000000000 */
        /* <DEDUP_REMOVED lines=14> */
.L_x_22:


//--------------------- .text._Z15evaluateFitnessPiS_ --------------------------
	.section	.text._Z15evaluateFitnessPiS_,"ax",@progbits
	.align	128
        .global         _Z15evaluateFitnessPiS_
        .type           _Z15evaluateFitnessPiS_,@function
        .size           _Z15evaluateFitnessPiS_,(.L_x_21 - _Z15evaluateFitnessPiS_)
        .other          _Z15evaluateFitnessPiS_,@"STO_CUDA_ENTRY STV_DEFAULT"
_Z15evaluateFitnessPiS_:
.text._Z15evaluateFitnessPiS_:
        /* <DEDUP_REMOVED lines=8> */
[----:B------:R-:W-:Y:S01]  /*0080*/  IMAD R9, R3, 0xa, RZ ;  /* 0x0000000a03097824 */ /* 0x000fe200078e02ff */
[----:B------:R-:W1:Y:S06]  /*0090*/  LDCU.64 UR4, c[0x0][0x358] ;  /* 0x00006b00ff0477ac */ /* 0x000e6c0008000a00 */
[----:B------:R-:W2:Y:S01]  /*00a0*/  LDC.64 R6, c[0x0][0x388] ;  /* 0x0000e200ff067b82 */ /* 0x000ea20000000a00 */
[----:B0-----:R-:W-:-:S04]  /*00b0*/  IMAD.WIDE R4, R9, 0x4, R4 ;  /* 0x0000000409047825 */ /* 0x001fc800078e0204 */
[----:B-12---:R-:W-:-:S07]  /*00c0*/  IMAD.WIDE R6, R3, 0x4, R6 ;  /* 0x0000000403067825 */ /* 0x006fce00078e0206 */
.L_x_15:
[----:B------:R-:W2:Y:S04]  /*00d0*/  LDG.E R9, desc[UR4][R4.64] ;  /* 0x0000000404097981 */ /* 0x000ea8000c1e1900 */
[----:B------:R-:W3:Y:S04]  /*00e0*/  LDG.E R17, desc[UR4][R4.64+0x4] ;  /* 0x0000040404117981 */ /* 0x000ee8000c1e1900 */
[----:B------:R-:W4:Y:S04]  /*00f0*/  LDG.E R19, desc[UR4][R4.64+0x8] ;  /* 0x0000080404137981 */ /* 0x000f28000c1e1900 */
[----:B------:R-:W5:Y:S04]  /*0100*/  LDG.E R21, desc[UR4][R4.64+0xc] ;  /* 0x00000c0404157981 */ /* 0x000f68000c1e1900 */
[----:B------:R-:W5:Y:S04]  /*0110*/  LDG.E R23, desc[UR4][R4.64+0x10] ;  /* 0x0000100404177981 */ /* 0x000f68000c1e1900 */
[----:B------:R-:W5:Y:S04]  /*0120*/  LDG.E R25, desc[UR4][R4.64+0x14] ;  /* 0x0000140404197981 */ /* 0x000f68000c1e1900 */
[----:B------:R-:W5:Y:S04]  /*0130*/  LDG.E R15, desc[UR4][R4.64+0x18] ;  /* 0x00001804040f7981 */ /* 0x000f68000c1e1900 */
[----:B------:R-:W5:Y:S04]  /*0140*/  LDG.E R13, desc[UR4][R4.64+0x1c] ;  /* 0x00001c04040d7981 */ /* 0x000f68000c1e1900 */
[----:B0-----:R-:W5:Y:S04]  /*0150*/  LDG.E R3, desc[UR4][R4.64+0x20] ;  /* 0x0000200404037981 */ /* 0x001f68000c1e1900 */
[----:B------:R-:W5:Y:S01]  /*0160*/  LDG.E R11, desc[UR4][R4.64+0x24] ;  /* 0x00002404040b7981 */ /* 0x000f62000c1e1900 */
[----:B------:R-:W-:Y:S01]  /*0170*/  HFMA2 R0, -RZ, RZ, 0, 4.291534423828125e-06 ;  /* 0x00000048ff007431 */ /* 0x000fe200000001ff */
[----:B------:R-:W-:Y:S04]  /*0180*/  BSSY.RECONVERGENT B0, `(.L_x_12) ;  /* 0x0000035000007945 */ /* 0x000fe80003800200 */
[----:B--2---:R-:W-:-:S02]  /*0190*/  IMAD R2, R9, 0x28, R0 ;  /* 0x0000002809027824 */ /* 0x004fc400078e0200 */
[----:B---3--:R-:W-:-:S03]  /*01a0*/  IMAD R8, R17, 0x28, R0 ;  /* 0x0000002811087824 */ /* 0x008fc600078e0200 */
[----:B------:R-:W-:Y:S01]  /*01b0*/  LEA R2, R17, R2, 0x2 ;  /* 0x0000000211027211 */ /* 0x000fe200078e10ff */
[C---:B----4-:R-:W-:Y:S02]  /*01c0*/  IMAD R10, R19.reuse, 0x28, R0 ;  /* 0x00000028130a7824 */ /* 0x050fe400078e0200 */
[----:B------:R-:W-:-:S03]  /*01d0*/  IMAD R8, R19, 0x4, R8 ;  /* 0x0000000413087824 */ /* 0x000fc600078e0208 */
[----:B------:R-:W0:Y:S01]  /*01e0*/  LDC R2, c[0x3][R2] ;  /* 0x00c0000002027b82 */ /* 0x000e220000000800 */
[C-C-:B-----5:R-:W-:Y:S01]  /*01f0*/  IMAD R12, R21.reuse, 0x28, R0.reuse ;  /* 0x00000028150c7824 */ /* 0x160fe200078e0200 */
[----:B------:R-:W-:Y:S01]  /*0200*/  LEA R10, R21, R10, 0x2 ;  /* 0x0000000a150a7211 */ /* 0x000fe200078e10ff */
[----:B------:R-:W-:-:S03]  /*0210*/  IMAD R14, R23, 0x28, R0 ;  /* 0x00000028170e7824 */ /* 0x000fc600078e0200 */
[----:B------:R-:W-:Y:S02]  /*0220*/  LEA R12, R23, R12, 0x2 ;  /* 0x0000000c170c7211 */ /* 0x000fe400078e10ff */
[----:B------:R-:W1:Y:S01]  /*0230*/  LDC R8, c[0x3][R8] ;  /* 0x00c0000008087b82 */ /* 0x000e620000000800 */
[C---:B------:R-:W-:Y:S02]  /*0240*/  IMAD R14, R25.reuse, 0x4, R14 ;  /* 0x00000004190e7824 */ /* 0x040fe400078e020e */
[--C-:B------:R-:W-:Y:S02]  /*0250*/  IMAD R16, R25, 0x28, R0.reuse ;  /* 0x0000002819107824 */ /* 0x100fe400078e0200 */
[----:B------:R-:W-:-:S03]  /*0260*/  IMAD R18, R15, 0x28, R0 ;  /* 0x000000280f127824 */ /* 0x000fc600078e0200 */
[----:B------:R-:W2:Y:S01]  /*0270*/  LDC R10, c[0x3][R10] ;  /* 0x00c000000a0a7b82 */ /* 0x000ea20000000800 */
[----:B------:R-:W-:Y:S01]  /*0280*/  LEA R16, R15, R16, 0x2 ;  /* 0x000000100f107211 */ /* 0x000fe200078e10ff */
[C-C-:B------:R-:W-:Y:S01]  /*0290*/  IMAD R20, R13.reuse, 0x28, R0.reuse ;  /* 0x000000280d147824 */ /* 0x140fe200078e0200 */
[----:B------:R-:W-:Y:S01]  /*02a0*/  LEA R18, R13, R18, 0x2 ;  /* 0x000000120d127211 */ /* 0x000fe200078e10ff */
[C---:B------:R-:W-:Y:S02]  /*02b0*/  IMAD R22, R3.reuse, 0x28, R0 ;  /* 0x0000002803167824 */ /* 0x040fe400078e0200 */
[----:B------:R-:W-:Y:S02]  /*02c0*/  IMAD R20, R3, 0x4, R20 ;  /* 0x0000000403147824 */ /* 0x000fe400078e0214 */
[----:B------:R-:W3:Y:S01]  /*02d0*/  LDC R12, c[0x3][R12] ;  /* 0x00c000000c0c7b82 */ /* 0x000ee20000000800 */
[C---:B------:R-:W-:Y:S01]  /*02e0*/  IMAD R0, R11.reuse, 0x28, R0 ;  /* 0x000000280b007824 */ /* 0x040fe200078e0200 */
[----:B------:R-:W-:-:S04]  /*02f0*/  LEA R22, R11, R22, 0x2 ;  /* 0x000000160b167211 */ /* 0x000fc800078e10ff */
[----:B------:R-:W-:Y:S02]  /*0300*/  LEA R17, R9, R0, 0x2 ;  /* 0x0000000009117211 */ /* 0x000fe400078e10ff */
[----:B------:R-:W4:Y:S08]  /*0310*/  LDC R14, c[0x3][R14] ;  /* 0x00c000000e0e7b82 */ /* 0x000f300000000800 */
[----:B------:R-:W5:Y:S08]  /*0320*/  LDC R13, c[0x3][R16] ;  /* 0x00c00000100d7b82 */ /* 0x000f700000000800 */
[----:B------:R-:W5:Y:S01]  /*0330*/  LDC R15, c[0x3][R18] ;  /* 0x00c00000120f7b82 */ /* 0x000f620000000800 */
[----:B0-----:R-:W-:-:S07]  /*0340*/  FADD R3, RZ, R2 ;  /* 0x00000002ff037221 */ /* 0x001fce0000000000 */
[----:B------:R-:W0:Y:S01]  /*0350*/  LDC R11, c[0x3][R20] ;  /* 0x00c00000140b7b82 */ /* 0x000e220000000800 */
[----:B-1----:R-:W-:-:S07]  /*0360*/  FADD R3, R3, R8 ;  /* 0x0000000803037221 */ /* 0x002fce0000000000 */
[----:B------:R-:W1:Y:S01]  /*0370*/  LDC R9, c[0x3][R22] ;  /* 0x00c0000016097b82 */ /* 0x000e620000000800 */
[----:B--2---:R-:W-:-:S07]  /*0380*/  FADD R3, R3, R10 ;  /* 0x0000000a03037221 */ /* 0x004fce0000000000 */
[----:B------:R-:W2:Y:S01]  /*0390*/  LDC R17, c[0x3][R17] ;  /* 0x00c0000011117b82 */ /* 0x000ea20000000800 */
[----:B---3--:R-:W-:-:S04]  /*03a0*/  FADD R3, R3, R12 ;  /* 0x0000000c03037221 */ /* 0x008fc80000000000 */
[----:B----4-:R-:W-:-:S04]  /*03b0*/  FADD R0, R3, R14 ;  /* 0x0000000e03007221 */ /* 0x010fc80000000000 */
[----:B-----5:R-:W-:-:S04]  /*03c0*/  FADD R0, R0, R13 ;  /* 0x0000000d00007221 */ /* 0x020fc80000000000 */
[----:B------:R-:W-:-:S04]  /*03d0*/  FADD R0, R0, R15 ;  /* 0x0000000f00007221 */ /* 0x000fc80000000000 */
[----:B0-----:R-:W-:-:S04]  /*03e0*/  FADD R0, R0, R11 ;  /* 0x0000000b00007221 */ /* 0x001fc80000000000 */
[----:B-1----:R-:W-:-:S04]  /*03f0*/  FADD R0, R0, R9 ;  /* 0x0000000900007221 */ /* 0x002fc80000000000 */
[----:B--2---:R-:W-:-:S04]  /*0400*/  FADD R0, R0, R17 ;  /* 0x0000001100007221 */ /* 0x004fc80000000000 */
[----:B------:R-:W-:-:S05]  /*0410*/  VIADD R2, R0, 0x1800000 ;  /* 0x0180000000027836 */ /* 0x000fca0000000000 */
[----:B------:R-:W-:-:S04]  /*0420*/  LOP3.LUT R2, R2, 0x7f800000, RZ, 0xc0, !PT ;  /* 0x7f80000002027812 */ /* 0x000fc800078ec0ff */
[----:B------:R-:W-:-:S13]  /*0430*/  ISETP.GT.U32.AND P0, PT, R2, 0x1ffffff, PT ;  /* 0x01ffffff0200780c */ /* 0x000fda0003f04070 */
[----:B------:R-:W-:Y:S05]  /*0440*/  @P0 BRA `(.L_x_13) ;  /* 0x0000000000100947 */ /* 0x000fea0003800000 */
[----:B------:R-:W-:-:S07]  /*0450*/  MOV R8, 0x470 ;  /* 0x0000047000087802 */ /* 0x000fce0000000f00 */
[----:B------:R-:W-:Y:S05]  /*0460*/  CALL.REL.NOINC `($__internal_0_$__cuda_sm20_rcp_rn_f32_slowpath) ;  /* 0x0000000000347944 */ /* 0x000fea0003c00000 */
[----:B------:R-:W-:Y:S01]  /*0470*/  MOV R2, R3 ;  /* 0x0000000300027202 */ /* 0x000fe20000000f00 */
[----:B------:R-:W-:Y:S06]  /*0480*/  BRA `(.L_x_14) ;  /* 0x0000000000107947 */ /* 0x000fec0003800000 */
.L_x_13:
[----:B------:R-:W0:Y:S02]  /*0490*/  MUFU.RCP R3, R0 ;  /* 0x0000000000037308 */ /* 0x000e240000001000 */
[----:B0-----:R-:W-:-:S04]  /*04a0*/  FFMA R2, R0, R3, -1 ;  /* 0xbf80000000027423 */ /* 0x001fc80000000003 */
[----:B------:R-:W-:-:S04]  /*04b0*/  FADD.FTZ R2, -R2, -RZ ;  /* 0x800000ff02027221 */ /* 0x000fc80000010100 */
[----:B------:R-:W-:-:S07]  /*04c0*/  FFMA R2, R3, R2, R3 ;  /* 0x0000000203027223 */ /* 0x000fce0000000003 */
.L_x_14:
[----:B------:R-:W-:Y:S05]  /*04d0*/  BSYNC.RECONVERGENT B0 ;  /* 0x0000000000007941 */ /* 0x000fea0003800200 */
.L_x_12:
[----:B------:R-:W-:-:S05]  /*04e0*/  HFMA2 R3, -RZ, RZ, 1.75, 0 ;  /* 0x3f000000ff037431 */ /* 0x000fca00000001ff */
[----:B------:R-:W-:-:S05]  /*04f0*/  LOP3.LUT R3, R3, 0x80000000, R2, 0xb8, !PT ;  /* 0x8000000003037812 */ /* 0x000fca00078eb802 */
[----:B------:R-:W-:-:S06]  /*0500*/  FADD.RZ R3, R3, R2 ;  /* 0x0000000203037221 */ /* 0x000fcc000000c000 */
[----:B------:R-:W0:Y:S02]  /*0510*/  F2I.TRUNC.NTZ R3, R3 ;  /* 0x0000000300037305 */ /* 0x000e24000020f100 */
[----:B0-----:R0:W-:Y:S01]  /*0520*/  STG.E desc[UR4][R6.64], R3 ;  /* 0x0000000306007986 */ /* 0x0011e2000c101904 */
[----:B------:R-:W-:Y:S05]  /*0530*/  BRA `(.L_x_15) ;  /* 0xfffffff800e47947 */ /* 0x000fea000383ffff */
        .weak           $__internal_0_$__cuda_sm20_rcp_rn_f32_slowpath
        .type           $__internal_0_$__cuda_sm20_rcp_rn_f32_slowpath,@function
        .size           $__internal_0_$__cuda_sm20_rcp_rn_f32_slowpath,(.L_x_21 - $__internal_0_$__cuda_sm20_rcp_rn_f32_slowpath)
$__internal_0_$__cuda_sm20_rcp_rn_f32_slowpath:
[----:B------:R-:W-:Y:S01]  /*0540*/  IMAD.SHL.U32 R2, R0, 0x2, RZ ;  /* 0x0000000200027824 */ /* 0x000fe200078e00ff */
[----:B------:R-:W-:Y:S04]  /*0550*/  BSSY.RECONVERGENT B1, `(.L_x_16) ;  /* 0x0000030000017945 */ /* 0x000fe80003800200 */
[----:B------:R-:W-:-:S04]  /*0560*/  SHF.R.U32.HI R2, RZ, 0x18, R2 ;  /* 0x00000018ff027819 */ /* 0x000fc80000011602 */
[----:B------:R-:W-:-:S13]  /*0570*/  ISETP.NE.U32.AND P0, PT, R2, RZ, PT ;  /* 0x000000ff0200720c */ /* 0x000fda0003f05070 */
[----:B------:R-:W-:Y:S05]  /*0580*/  @P0 BRA `(.L_x_17) ;  /* 0x0000000000280947 */ /* 0x000fea0003800000 */
[----:B------:R-:W-:-:S04]  /*0590*/  SHF.L.U32 R2, R0, 0x1, RZ ;  /* 0x0000000100027819 */ /* 0x000fc800000006ff */
[----:B------:R-:W-:-:S13]  /*05a0*/  ISETP.NE.AND P0, PT, R2, RZ, PT ;  /* 0x000000ff0200720c */ /* 0x000fda0003f05270 */
[----:B------:R-:W-:Y:S01]  /*05b0*/  @P0 FFMA R9, R0, 1.84467440737095516160e+19, RZ ;  /* 0x5f80000000090823 */ /* 0x000fe200000000ff */
[----:B------:R-:W-:Y:S08]  /*05c0*/  @!P0 MUFU.RCP R3, R0 ;  /* 0x0000000000038308 */ /* 0x000ff00000001000 */
[----:B------:R-:W0:Y:S02]  /*05d0*/  @P0 MUFU.RCP R2, R9 ;  /* 0x0000000900020308 */ /* 0x000e240000001000 */
[----:B0-----:R-:W-:-:S04]  /*05e0*/  @P0 FFMA R10, R9, R2, -1 ;  /* 0xbf800000090a0423 */ /* 0x001fc80000000002 */
[----:B------:R-:W-:-:S04]  /*05f0*/  @P0 FADD.FTZ R11, -R10, -RZ ;  /* 0x800000ff0a0b0221 */ /* 0x000fc80000010100 */
[----:B------:R-:W-:-:S04]  /*0600*/  @P0 FFMA R2, R2, R11, R2 ;  /* 0x0000000b02020223 */ /* 0x000fc80000000002 */
[----:B------:R-:W-:Y:S01]  /*0610*/  @P0 FFMA R3, R2, 1.84467440737095516160e+19, RZ ;  /* 0x5f80000002030823 */ /* 0x000fe200000000ff */
[----:B------:R-:W-:Y:S06]  /*0620*/  BRA `(.L_x_18) ;  /* 0x0000000000887947 */ /* 0x000fec0003800000 */
.L_x_17:
[----:B------:R-:W-:-:S04]  /*0630*/  IADD3 R3, PT, PT, R2, -0xfd, RZ ;  /* 0xffffff0302037810 */ /* 0x000fc80007ffe0ff */
[----:B------:R-:W-:-:S13]  /*0640*/  ISETP.GT.U32.AND P0, PT, R3, 0x1, PT ;  /* 0x000000010300780c */ /* 0x000fda0003f04070 */
[----:B------:R-:W-:Y:S05]  /*0650*/  @P0 BRA `(.L_x_19) ;  /* 0x0000000000780947 */ /* 0x000fea0003800000 */
[----:B------:R-:W-:Y:S01]  /*0660*/  LOP3.LUT R9, R0, 0x7fffff, RZ, 0xc0, !PT ;  /* 0x007fffff00097812 */ /* 0x000fe200078ec0ff */
[----:B------:R-:W-:-:S03]  /*0670*/  IMAD.MOV.U32 R14, RZ, RZ, 0x3 ;  /* 0x00000003ff0e7424 */ /* 0x000fc600078e00ff */
[----:B------:R-:W-:Y:S02]  /*0680*/  LOP3.LUT R9, R9, 0x3f800000, RZ, 0xfc, !PT ;  /* 0x3f80000009097812 */ /* 0x000fe400078efcff */
[----:B------:R-:W-:Y:S02]  /*0690*/  SHF.L.U32 R13, R14, R3, RZ ;  /* 0x000000030e0d7219 */ /* 0x000fe400000006ff */
[----:B------:R-:W0:Y:S02]  /*06a0*/  MUFU.RCP R10, R9 ;  /* 0x00000009000a7308 */ /* 0x000e240000001000 */
[----:B0-----:R-:W-:-:S04]  /*06b0*/  FFMA R11, R9, R10, -1 ;  /* 0xbf800000090b7423 */ /* 0x001fc8000000000a */
[----:B------:R-:W-:-:S04]  /*06c0*/  FADD.FTZ R11, -R11, -RZ ;  /* 0x800000ff0b0b7221 */ /* 0x000fc80000010100 */
[CCC-:B------:R-:W-:Y:S01]  /*06d0*/  FFMA.RM R12, R10.reuse, R11.reuse, R10.reuse ;  /* 0x0000000b0a0c7223 */ /* 0x1c0fe2000000400a */
[----:B------:R-:W-:-:S04]  /*06e0*/  FFMA.RP R11, R10, R11, R10 ;  /* 0x0000000b0a0b7223 */ /* 0x000fc8000000800a */
[C---:B------:R-:W-:Y:S02]  /*06f0*/  LOP3.LUT R10, R12.reuse, 0x7fffff, RZ, 0xc0, !PT ;  /* 0x007fffff0c0a7812 */ /* 0x040fe400078ec0ff */
[----:B------:R-:W-:Y:S02]  /*0700*/  FSETP.NEU.FTZ.AND P0, PT, R12, R11, PT ;  /* 0x0000000b0c00720b */ /* 0x000fe40003f1d000 */
[----:B------:R-:W-:Y:S02]  /*0710*/  LOP3.LUT R10, R10, 0x800000, RZ, 0xfc, !PT ;  /* 0x008000000a0a7812 */ /* 0x000fe400078efcff */
[----:B------:R-:W-:Y:S02]  /*0720*/  SEL R11, RZ, 0xffffffff, !P0 ;  /* 0xffffffffff0b7807 */ /* 0x000fe40004000000 */
[----:B------:R-:W-:Y:S02]  /*0730*/  LOP3.LUT R12, R13, R10, RZ, 0xc0, !PT ;  /* 0x0000000a0d0c7212 */ /* 0x000fe400078ec0ff */
[----:B------:R-:W-:-:S02]  /*0740*/  IADD3 R11, PT, PT, -R11, RZ, RZ ;  /* 0x000000ff0b0b7210 */ /* 0x000fc40007ffe1ff */
[-C--:B------:R-:W-:Y:S02]  /*0750*/  SHF.R.U32.HI R12, RZ, R3.reuse, R12 ;  /* 0x00000003ff0c7219 */ /* 0x080fe4000001160c */
[----:B------:R-:W-:Y:S02]  /*0760*/  LOP3.LUT P1, RZ, R11, R3, R10, 0xf8, !PT ;  /* 0x000000030bff7212 */ /* 0x000fe4000782f80a */
[C---:B------:R-:W-:Y:S02]  /*0770*/  LOP3.LUT P0, RZ, R12.reuse, 0x1, RZ, 0xc0, !PT ;  /* 0x000000010cff7812 */ /* 0x040fe4000780c0ff */
[----:B------:R-:W-:-:S04]  /*0780*/  LOP3.LUT P2, RZ, R12, 0x2, RZ, 0xc0, !PT ;  /* 0x000000020cff7812 */ /* 0x000fc8000784c0ff */
[----:B------:R-:W-:Y:S02]  /*0790*/  PLOP3.LUT P0, PT, P0, P1, P2, 0xe0, 0x0 ;  /* 0x000000000000781c */ /* 0x000fe40000703c20 */
[----:B------:R-:W-:Y:S02]  /*07a0*/  LOP3.LUT P1, RZ, R0, 0x7fffff, RZ, 0xc0, !PT ;  /* 0x007fffff00ff7812 */ /* 0x000fe4000782c0ff */
[----:B------:R-:W-:-:S04]  /*07b0*/  SEL R3, RZ, 0x1, !P0 ;  /* 0x00000001ff037807 */ /* 0x000fc80004000000 */
[----:B------:R-:W-:-:S04]  /*07c0*/  IADD3 R3, PT, PT, -R3, RZ, RZ ;  /* 0x000000ff03037210 */ /* 0x000fc80007ffe1ff */
[----:B------:R-:W-:Y:S01]  /*07d0*/  ISETP.GE.AND P0, PT, R3, RZ, PT ;  /* 0x000000ff0300720c */ /* 0x000fe20003f06270 */
[----:B------:R-:W-:-:S05]  /*07e0*/  VIADD R3, R2, 0xffffff04 ;  /* 0xffffff0402037836 */ /* 0x000fca0000000000 */
[----:B------:R-:W-:-:S07]  /*07f0*/  SHF.R.U32.HI R3, RZ, R3, R10 ;  /* 0x00000003ff037219 */ /* 0x000fce000001160a */
[----:B------:R-:W-:-:S04]  /*0800*/  @!P0 IADD3 R3, PT, PT, R3, 0x1, RZ ;  /* 0x0000000103038810 */ /* 0x000fc80007ffe0ff */
[----:B------:R-:W-:-:S04]  /*0810*/  @!P1 SHF.L.U32 R3, R3, 0x1, RZ ;  /* 0x0000000103039819 */ /* 0x000fc800000006ff */
[----:B------:R-:W-:Y:S01]  /*0820*/  LOP3.LUT R3, R3, 0x80000000, R0, 0xf8, !PT ;  /* 0x8000000003037812 */ /* 0x000fe200078ef800 */
[----:B------:R-:W-:Y:S06]  /*0830*/  BRA `(.L_x_18) ;  /* 0x0000000000047947 */ /* 0x000fec0003800000 */
.L_x_19:
[----:B------:R0:W1:Y:S02]  /*0840*/  MUFU.RCP R3, R0 ;  /* 0x0000000000037308 */ /* 0x0000640000001000 */
.L_x_18:
[----:B------:R-:W-:Y:S05]  /*0850*/  BSYNC.RECONVERGENT B1 ;  /* 0x0000000000017941 */ /* 0x000fea0003800200 */
.L_x_16:
[----:B------:R-:W-:-:S04]  /*0860*/  MOV R9, 0x0 ;  /* 0x0000000000097802 */ /* 0x000fc80000000f00 */
[----:B01----:R-:W-:Y:S05]  /*0870*/  RET.REL.NODEC R8 `(_Z15evaluateFitnessPiS_) ;  /* 0xfffffff408e07950 */ /* 0x003fea0003c3ffff */
.L_x_20:
        /* <DEDUP_REMOVED lines=16> */
.L_x_21:


//--------------------- .nv.global.init           --------------------------
	.section	.nv.global.init,"aw",@progbits
	.align	4
.nv.global.init:
	.type		mrg32k3aM1SubSeq,@object
	.size		mrg32k3aM1SubSeq,(mrg32k3aM2SubSeq - mrg32k3aM1SubSeq)
mrg32k3aM1SubSeq:
        /*0000*/ 	.byte	0x0b, 0xcc, 0xee, 0x04, 0x73, 0x29, 0x8b, 0x6f, 0xf6, 0x53, 0x03, 0xf6, 0x23, 0xf6, 0xea, 0xda
        /* <DEDUP_REMOVED lines=125> */
	.type		mrg32k3aM2SubSeq,@object
	.size		mrg32k3aM2SubSeq,(mrg32k3aM1 - mrg32k3aM2SubSeq)
mrg32k3aM2SubSeq:
        /* <DEDUP_REMOVED lines=126> */
	.type		mrg32k3aM1,@object
	.size		mrg32k3aM1,(mrg32k3aM1Seq - mrg32k3aM1)
mrg32k3aM1:
        /* <DEDUP_REMOVED lines=144> */
	.type		mrg32k3aM1Seq,@object
	.size		mrg32k3aM1Seq,(mrg32k3aM2 - mrg32k3aM1Seq)
mrg32k3aM1Seq:
        /* <DEDUP_REMOVED lines=144> */
	.type		mrg32k3aM2,@object
	.size		mrg32k3aM2,(mrg32k3aM2Seq - mrg32k3aM2)
mrg32k3aM2:
        /* <DEDUP_REMOVED lines=144> */
	.type		mrg32k3aM2Seq,@object
	.size		mrg32k3aM2Seq,(precalc_xorwow_matrix - mrg32k3aM2Seq)
mrg32k3aM2Seq:
        /* <DEDUP_REMOVED lines=144> */
	.type		precalc_xorwow_matrix,@object
	.size		precalc_xorwow_matrix,(precalc_xorwow_offset_matrix - precalc_xorwow_matrix)
precalc_xorwow_matrix:
        /* <DEDUP_REMOVED lines=6400> */
	.type		precalc_xorwow_offset_matrix,@object
	.size		precalc_xorwow_offset_matrix,(.L_1 - precalc_xorwow_offset_matrix)
precalc_xorwow_offset_matrix:
        /* <DEDUP_REMOVED lines=6400> */
.L_1:


//--------------------- .nv.shared.reserved.0     --------------------------
	.section	.nv.shared.reserved.0,"aw",@nobits
	.weak		__nv_reservedSMEM_offset_0_alias
	.size		__nv_reservedSMEM_offset_0_alias, 0, 64
	.other		__nv_reservedSMEM_offset_0_alias,@"STO_CUDA_RESERVED_SHARED STV_DEFAULT"
__nv_reservedSMEM_offset_0_alias:
	.zero		0
	.zero		64


//--------------------- .nv.constant0._Z20crossoverAndMutationPiPfP17curandStateXORWOW --------------------------
	.section	.nv.constant0._Z20crossoverAndMutationPiPfP17curandStateXORWOW,"a",@progbits
	.sectionflags	@""
	.align	4
.nv.constant0._Z20crossoverAndMutationPiPfP17curandStateXORWOW:
	.zero		920


//--------------------- .nv.constant0._Z15evaluateFitnessPiS_ --------------------------
	.section	.nv.constant0._Z15evaluateFitnessPiS_,"a",@progbits
	.sectionflags	@""
	.align	4
.nv.constant0._Z15evaluateFitnessPiS_:
	.zero		912


//--------------------- SYMBOLS --------------------------

	.type		.nv.reservedSmem.offset0,@object
	.size		.nv.reservedSmem.offset0,0x4
